	.target	sm_90a

	.elftype	@"ET_EXEC"


//--------------------- .note.nv.tkinfo           --------------------------
	.section	.note.nv.tkinfo,"",@"SHT_NOTE"
	.sectionflags	@"SHF_NOTE_NV_TKINFO"
	.tkinfo
        /*0018*/ 	.word	0x00000002
        /*0030*/ 	.string	""
        /*0030*/ 	.string	"ptxas"
        /*0030*/ 	.string	"Cuda compilation tools, release 13.0, V13.0.88"
        /*0030*/ 	.string	"Build cuda_13.0.r13.0/compiler.36424714_0"
        /*0030*/ 	.string	"-arch sm_90a -m 64 "



//--------------------- .note.nv.cuinfo           --------------------------
	.section	.note.nv.cuinfo,"",@"SHT_NOTE"
	.sectionflags	@"SHF_NOTE_NV_CUINFO"
        /*0018*/ 	.short	0x0002
        /*001a*/ 	.short	0x005a
        /*001c*/ 	.short	0x0082
	.zero		2


//--------------------- .nv.info                  --------------------------
	.section	.nv.info,"",@"SHT_CUDA_INFO"
	.align	4


	//----- nvinfo : EIATTR_REGCOUNT
	.align		4
        /*0000*/ 	.byte	0x04, 0x2f
        /*0002*/ 	.short	(.L_15 - .L_14)
	.align		4
.L_14:
        /*0004*/ 	.word	index@(_ZN7cutlass13device_kernelINS_4gemm6kernel13GemmUniversalIN4cute5tupleIJiiiiEEENS1_10collective13CollectiveMmaINS1_34MainloopSm90TmaGmmaWarpSpecializedILi7ENS5_IJNS4_1CILi1EEESB_SB_EEENS1_32KernelTmaWarpSpecializedPingpongEEENS5_IJNSA_ILi64EEESF_SF_EEEfNS5_IJlSB_lEEEfSH_NS4_8TiledMMAINS4_8MMA_AtomIJNS4_4SM904GMMA29MMA_64x64x8_F32TF32TF32_SS_TNILNSL_7ScaleInE1ELSN_1EEEEEENS4_6LayoutISC_NS5_IJNSA_ILi0EEESR_SR_EEEEENS5_IJNS4_10UnderscoreESU_SU_EEEEENS4_13SM90_TMA_LOADENS4_14ComposedLayoutINS4_7SwizzleILi3ELi4ELi3EEENS4_18smem_ptr_flag_bitsILi32EEENSQ_INS5_IJNSA_ILi8EEENSA_ILi32EEEEEENS5_IJS14_SB_EEEEEEEvNS4_8identityESX_S18_vS19_EENS_8epilogue10collective6detail29Sm90TmaWarpSpecializedAdapterINS1C_15DefaultEpilogueIfSH_SH_NS1B_6thread17LinearCombinationIfLi1EffLNS1G_9ScaleType4KindE0ELNS_15FloatRoundStyleE2EfEENS1_15EpilogueDefaultEEEEEvvEEEEvNT_6ParamsE)
        /*0008*/ 	.word	0x000000a8


	//----- nvinfo : EIATTR_FRAME_SIZE
	.align		4
.L_15:
        /*000c*/ 	.byte	0x04, 0x11
        /*000e*/ 	.short	(.L_17 - .L_16)
	.align		4
.L_16:
        /*0010*/ 	.word	index@(_ZN7cutlass13device_kernelINS_4gemm6kernel13GemmUniversalIN4cute5tupleIJiiiiEEENS1_10collective13CollectiveMmaINS1_34MainloopSm90TmaGmmaWarpSpecializedILi7ENS5_IJNS4_1CILi1EEESB_SB_EEENS1_32KernelTmaWarpSpecializedPingpongEEENS5_IJNSA_ILi64EEESF_SF_EEEfNS5_IJlSB_lEEEfSH_NS4_8TiledMMAINS4_8MMA_AtomIJNS4_4SM904GMMA29MMA_64x64x8_F32TF32TF32_SS_TNILNSL_7ScaleInE1ELSN_1EEEEEENS4_6LayoutISC_NS5_IJNSA_ILi0EEESR_SR_EEEEENS5_IJNS4_10UnderscoreESU_SU_EEEEENS4_13SM90_TMA_LOADENS4_14ComposedLayoutINS4_7SwizzleILi3ELi4ELi3EEENS4_18smem_ptr_flag_bitsILi32EEENSQ_INS5_IJNSA_ILi8EEENSA_ILi32EEEEEENS5_IJS14_SB_EEEEEEEvNS4_8identityESX_S18_vS19_EENS_8epilogue10collective6detail29Sm90TmaWarpSpecializedAdapterINS1C_15DefaultEpilogueIfSH_SH_NS1B_6thread17LinearCombinationIfLi1EffLNS1G_9ScaleType4KindE0ELNS_15FloatRoundStyleE2EfEENS1_15EpilogueDefaultEEEEEvvEEEEvNT_6ParamsE)
        /*0014*/ 	.word	0x00000008


	//----- nvinfo : EIATTR_MIN_STACK_SIZE
	.align		4
.L_17:
        /*0018*/ 	.byte	0x04, 0x12
        /*001a*/ 	.short	(.L_19 - .L_18)
	.align		4
.L_18:
        /*001c*/ 	.word	index@(_ZN7cutlass13device_kernelINS_4gemm6kernel13GemmUniversalIN4cute5tupleIJiiiiEEENS1_10collective13CollectiveMmaINS1_34MainloopSm90TmaGmmaWarpSpecializedILi7ENS5_IJNS4_1CILi1EEESB_SB_EEENS1_32KernelTmaWarpSpecializedPingpongEEENS5_IJNSA_ILi64EEESF_SF_EEEfNS5_IJlSB_lEEEfSH_NS4_8TiledMMAINS4_8MMA_AtomIJNS4_4SM904GMMA29MMA_64x64x8_F32TF32TF32_SS_TNILNSL_7ScaleInE1ELSN_1EEEEEENS4_6LayoutISC_NS5_IJNSA_ILi0EEESR_SR_EEEEENS5_IJNS4_10UnderscoreESU_SU_EEEEENS4_13SM90_TMA_LOADENS4_14ComposedLayoutINS4_7SwizzleILi3ELi4ELi3EEENS4_18smem_ptr_flag_bitsILi32EEENSQ_INS5_IJNSA_ILi8EEENSA_ILi32EEEEEENS5_IJS14_SB_EEEEEEEvNS4_8identityESX_S18_vS19_EENS_8epilogue10collective6detail29Sm90TmaWarpSpecializedAdapterINS1C_15DefaultEpilogueIfSH_SH_NS1B_6thread17LinearCombinationIfLi1EffLNS1G_9ScaleType4KindE0ELNS_15FloatRoundStyleE2EfEENS1_15EpilogueDefaultEEEEEvvEEEEvNT_6ParamsE)
        /*0020*/ 	.word	0x00000008
.L_19:


//--------------------- .nv.compat                --------------------------
	.section	.nv.compat,"",@"SHT_CUDA_COMPAT_INFO"
	.align	4
        /*0000*/ 	.byte	0x02, 0x09, 0x01, 0x00, 0x02, 0x02, 0x04, 0x00, 0x02, 0x05, 0x05, 0x00, 0x03, 0x07, 0x01, 0x01
        /*0010*/ 	.byte	0x02, 0x03, 0x01, 0x00, 0x02, 0x06, 0x01, 0x00, 0x04, 0x0b, 0x08, 0x00, 0x00, 0x00, 0x00, 0x00
        /*0020*/ 	.byte	0x00, 0x00, 0x00, 0x00


//--------------------- .nv.info._ZN7cutlass13device_kernelINS_4gemm6kernel13GemmUniversalIN4cute5tupleIJiiiiEEENS1_10collective13CollectiveMmaINS1_34MainloopSm90TmaGmmaWarpSpecializedILi7ENS5_IJNS4_1CILi1EEESB_SB_EEENS1_32KernelTmaWarpSpecializedPingpongEEENS5_IJNSA_ILi64EEESF_SF_EEEfNS5_IJlSB_lEEEfSH_NS4_8TiledMMAINS4_8MMA_AtomIJNS4_4SM904GMMA29MMA_64x64x8_F32TF32TF32_SS_TNILNSL_7ScaleInE1ELSN_1EEEEEENS4_6LayoutISC_NS5_IJNSA_ILi0EEESR_SR_EEEEENS5_IJNS4_10UnderscoreESU_SU_EEEEENS4_13SM90_TMA_LOADENS4_14ComposedLayoutINS4_7SwizzleILi3ELi4ELi3EEENS4_18smem_ptr_flag_bitsILi32EEENSQ_INS5_IJNSA_ILi8EEENSA_ILi32EEEEEENS5_IJS14_SB_EEEEEEEvNS4_8identityESX_S18_vS19_EENS_8epilogue10collective6detail29Sm90TmaWarpSpecializedAdapterINS1C_15DefaultEpilogueIfSH_SH_NS1B_6thread17LinearCombinationIfLi1EffLNS1G_9ScaleType4KindE0ELNS_15FloatRoundStyleE2EfEENS1_15EpilogueDefaultEEEEEvvEEEEvNT_6ParamsE --------------------------
	.section	.nv.info._ZN7cutlass13device_kernelINS_4gemm6kernel13GemmUniversalIN4cute5tupleIJiiiiEEENS1_10collective13CollectiveMmaINS1_34MainloopSm90TmaGmmaWarpSpecializedILi7ENS5_IJNS4_1CILi1EEESB_SB_EEENS1_32KernelTmaWarpSpecializedPingpongEEENS5_IJNSA_ILi64EEESF_SF_EEEfNS5_IJlSB_lEEEfSH_NS4_8TiledMMAINS4_8MMA_AtomIJNS4_4SM904GMMA29MMA_64x64x8_F32TF32TF32_SS_TNILNSL_7ScaleInE1ELSN_1EEEEEENS4_6LayoutISC_NS5_IJNSA_ILi0EEESR_SR_EEEEENS5_IJNS4_10UnderscoreESU_SU_EEEEENS4_13SM90_TMA_LOADENS4_14ComposedLayoutINS4_7SwizzleILi3ELi4ELi3EEENS4_18smem_ptr_flag_bitsILi32EEENSQ_INS5_IJNSA_ILi8EEENSA_ILi32EEEEEENS5_IJS14_SB_EEEEEEEvNS4_8identityESX_S18_vS19_EENS_8epilogue10collective6detail29Sm90TmaWarpSpecializedAdapterINS1C_15DefaultEpilogueIfSH_SH_NS1B_6thread17LinearCombinationIfLi1EffLNS1G_9ScaleType4KindE0ELNS_15FloatRoundStyleE2EfEENS1_15EpilogueDefaultEEEEEvvEEEEvNT_6ParamsE,"",@"SHT_CUDA_INFO"
	.sectionflags	@""
	.align	4


	//----- nvinfo : EIATTR_CUDA_API_VERSION
	.align		4
        /*0000*/ 	.byte	0x04, 0x37
        /*0002*/ 	.short	(.L_21 - .L_20)
.L_20:
        /*0004*/ 	.word	0x00000082


	//----- nvinfo : EIATTR_KPARAM_INFO
	.align		4
.L_21:
        /*0008*/ 	.byte	0x04, 0x17
        /*000a*/ 	.short	(.L_23 - .L_22)
.L_22:
        /*000c*/ 	.word	0x00000000
        /*0010*/ 	.short	0x0000
        /*0012*/ 	.short	0x0070
        /*0014*/ 	.byte	0x00, 0xf0, 0x01, 0x10


	//----- nvinfo : EIATTR_SPARSE_MMA_MASK
	.align		4
.L_23:
        /*0018*/ 	.byte	0x03, 0x50
        /*001a*/ 	.short	0x0000


	//----- nvinfo : EIATTR_MAXREG_COUNT
	.align		4
        /*001c*/ 	.byte	0x03, 0x1b
        /*001e*/ 	.short	0x00a8


	//----- nvinfo : EIATTR_NUM_BARRIERS
	.align		4
        /*0020*/ 	.byte	0x02, 0x4c
        /*0022*/ 	.byte	0x01
	.zero		1


	//----- nvinfo : EIATTR_EXTERNS
	.align		4
        /*0024*/ 	.byte	0x04, 0x0f
        /*0026*/ 	.short	(.L_25 - .L_24)


	//   ....[0]....
	.align		4
.L_24:
        /*0028*/ 	.word	index@(__assertfail)


	//----- nvinfo : EIATTR_ANNOTATIONS
	.align		4
.L_25:
        /*002c*/ 	.byte	0x04, 0x55
        /*002e*/ 	.short	(.L_27 - .L_26)


	//   ....[0]....
.L_26:
        /*0030*/ 	.word	0x00000001
        /*0034*/ 	.byte	0x30, 0x0b, 0x00, 0x00, 0x01, 0x00, 0x00, 0x00, 0x70, 0x12, 0x00, 0x00, 0x01, 0x00, 0x00, 0x00
        /*0044*/ 	.byte	0xd0, 0x40, 0x00, 0x00, 0x01, 0x00, 0x00, 0x00, 0x50, 0x4d, 0x00, 0x00


	//----- nvinfo : EIATTR_MERCURY_ISA_VERSION
	.align		4
.L_27:
        /*0050*/ 	.byte	0x03, 0x5f
        /*0052*/ 	.short	0x0101


	//----- nvinfo : EIATTR_INT_WARP_WIDE_INSTR_OFFSETS
	.align		4
        /*0054*/ 	.byte	0x04, 0x31
        /*0056*/ 	.short	(.L_29 - .L_28)


	//   ....[0]....
.L_28:
        /*0058*/ 	.word	0x00000450


	//   ....[1]....
        /*005c*/ 	.word	0x00000470


	//   ....[2]....
        /*0060*/ 	.word	0x000004f0


	//   ....[3]....
        /*0064*/ 	.word	0x00000500


	//   ....[4]....
        /*0068*/ 	.word	0x00000510


	//   ....[5]....
        /*006c*/ 	.word	0x00000530


	//   ....[6]....
        /*0070*/ 	.word	0x000005c0


	//   ....[7]....
        /*0074*/ 	.word	0x000005e0


	//----- nvinfo : EIATTR_COOP_GROUP_MASK_REGIDS
	.align		4
.L_29:
        /*0078*/ 	.byte	0x04, 0x29
        /*007a*/ 	.short	(.L_31 - .L_30)


	//   ....[0]....
.L_30:
        /*007c*/ 	.word	0xffffffff


	//   ....[1]....
        /*0080*/ 	.word	0xffffffff


	//   ....[2]....
        /*0084*/ 	.word	0xffffffff


	//   ....[3]....
        /*0088*/ 	.word	0xffffffff


	//   ....[4]....
        /*008c*/ 	.word	0xffffffff


	//   ....[5]....
        /*0090*/ 	.word	0xffffffff


	//----- nvinfo : EIATTR_COOP_GROUP_INSTR_OFFSETS
	.align		4
.L_31:
        /*0094*/ 	.byte	0x04, 0x28
        /*0096*/ 	.short	(.L_33 - .L_32)


	//   ....[0]....
.L_32:
        /*0098*/ 	.word	0x00000070


	//   ....[1]....
        /*009c*/ 	.word	0x00000080


	//   ....[2]....
        /*00a0*/ 	.word	0x00000140


	//   ....[3]....
        /*00a4*/ 	.word	0x00000330


	//   ....[4]....
        /*00a8*/ 	.word	0x00000370


	//   ....[5]....
        /*00ac*/ 	.word	0x000003b0


	//----- nvinfo : EIATTR_REG_RECONFIG
	.align		4
.L_33:
        /*00b0*/ 	.byte	0x01, 0x54
	.zero		2


	//----- nvinfo : EIATTR_SYSCALL_OFFSETS
	.align		4
        /*00b4*/ 	.byte	0x04, 0x46
        /*00b6*/ 	.short	(.L_35 - .L_34)


	//   ....[0]....
.L_34:
        /*00b8*/ 	.word	0x00001770


	//----- nvinfo : EIATTR_MBARRIER_INSTR_OFFSETS
	.align		4
.L_35:
        /*00bc*/ 	.byte	0x04, 0x39
        /*00be*/ 	.short	(.L_37 - .L_36)


	//   ....[0]....
.L_36:
        /*00c0*/ 	.word	0x00000240
        /*00c4*/ 	.word	0x000000ff
        /*00c8*/ 	.word	0x00000000
        /*00cc*/ 	.short	0x0100
        /*00ce*/ 	.byte	0x08
	.zero		1


	//   ....[1]....
        /*00d0*/ 	.word	0x00000250
        /*00d4*/ 	.word	0x000000ff
        /*00d8*/ 	.word	0x00000038
        /*00dc*/ 	.short	0x0100
        /*00de*/ 	.byte	0x08
	.zero		1


	//   ....[2]....
        /*00e0*/ 	.word	0x00000260
        /*00e4*/ 	.word	0x000000ff
        /*00e8*/ 	.word	0x00000008
        /*00ec*/ 	.short	0x0100
        /*00ee*/ 	.byte	0x08
	.zero		1


	//   ....[3]....
        /*00f0*/ 	.word	0x00000270
        /*00f4*/ 	.word	0x000000ff
        /*00f8*/ 	.word	0x00000040
        /*00fc*/ 	.short	0x0100
        /*00fe*/ 	.byte	0x08
	.zero		1


	//   ....[4]....
        /*0100*/ 	.word	0x00000280
        /*0104*/ 	.word	0x000000ff
        /*0108*/ 	.word	0x00000010
        /*010c*/ 	.short	0x0100
        /*010e*/ 	.byte	0x08
	.zero		1


	//   ....[5]....
        /*0110*/ 	.word	0x00000290
        /*0114*/ 	.word	0x000000ff
        /*0118*/ 	.word	0x00000048
        /*011c*/ 	.short	0x0100
        /*011e*/ 	.byte	0x08
	.zero		1


	//   ....[6]....
        /*0120*/ 	.word	0x000002a0
        /*0124*/ 	.word	0x000000ff
        /*0128*/ 	.word	0x00000018
        /*012c*/ 	.short	0x0100
        /*012e*/ 	.byte	0x08
	.zero		1


	//   ....[7]....
        /*0130*/ 	.word	0x000002b0
        /*0134*/ 	.word	0x000000ff
        /*0138*/ 	.word	0x00000050
        /*013c*/ 	.short	0x0100
        /*013e*/ 	.byte	0x08
	.zero		1


	//   ....[8]....
        /*0140*/ 	.word	0x000002c0
        /*0144*/ 	.word	0x000000ff
        /*0148*/ 	.word	0x00000020
        /*014c*/ 	.short	0x0100
        /*014e*/ 	.byte	0x08
	.zero		1


	//   ....[9]....
        /*0150*/ 	.word	0x000002d0
        /*0154*/ 	.word	0x000000ff
        /*0158*/ 	.word	0x00000058
        /*015c*/ 	.short	0x0100
        /*015e*/ 	.byte	0x08
	.zero		1


	//   ....[10]....
        /*0160*/ 	.word	0x000002e0
        /*0164*/ 	.word	0x000000ff
        /*0168*/ 	.word	0x00000028
        /*016c*/ 	.short	0x0100
        /*016e*/ 	.byte	0x08
	.zero		1


	//   ....[11]....
        /*0170*/ 	.word	0x000002f0
        /*0174*/ 	.word	0x000000ff
        /*0178*/ 	.word	0x00000060
        /*017c*/ 	.short	0x0100
        /*017e*/ 	.byte	0x08
	.zero		1


	//   ....[12]....
        /*0180*/ 	.word	0x00000300
        /*0184*/ 	.word	0x000000ff
        /*0188*/ 	.word	0x00000030
        /*018c*/ 	.short	0x0100
        /*018e*/ 	.byte	0x08
	.zero		1


	//   ....[13]....
        /*0190*/ 	.word	0x00000310
        /*0194*/ 	.word	0x000000ff
        /*0198*/ 	.word	0x00000068
        /*019c*/ 	.short	0x0100
        /*019e*/ 	.byte	0x08
	.zero		1


	//   ....[14]....
        /*01a0*/ 	.word	0x00000620
        /*01a4*/ 	.word	0x000000ff
        /*01a8*/ 	.word	0x000000a0
        /*01ac*/ 	.short	0x0100
        /*01ae*/ 	.byte	0x08
	.zero		1


	//   ....[15]....
        /*01b0*/ 	.word	0x00000690
        /*01b4*/ 	.word	0x000000ff
        /*01b8*/ 	.word	0x000000a8
        /*01bc*/ 	.short	0x0100
        /*01be*/ 	.byte	0x08
	.zero		1


	//   ....[16]....
        /*01c0*/ 	.word	0x000006b0
        /*01c4*/ 	.word	0x000000ff
        /*01c8*/ 	.word	0x00000080
        /*01cc*/ 	.short	0x0100
        /*01ce*/ 	.byte	0x09
	.zero		1


	//   ....[17]....
        /*01d0*/ 	.word	0x000006c0
        /*01d4*/ 	.word	0x000000ff
        /*01d8*/ 	.word	0x00000088
        /*01dc*/ 	.short	0x0100
        /*01de*/ 	.byte	0x09
	.zero		1


	//   ....[18]....
        /*01e0*/ 	.word	0x000006d0
        /*01e4*/ 	.word	0x000000ff
        /*01e8*/ 	.word	0x00000090
        /*01ec*/ 	.short	0x0100
        /*01ee*/ 	.byte	0x09
	.zero		1


	//   ....[19]....
        /*01f0*/ 	.word	0x000006e0
        /*01f4*/ 	.word	0x000000ff
        /*01f8*/ 	.word	0x00000098
        /*01fc*/ 	.short	0x0100
        /*01fe*/ 	.byte	0x09
	.zero		1


	//   ....[20]....
        /*0200*/ 	.word	0x00001630
        /*0204*/ 	.word	0x000000ff
        /*0208*/ 	.word	0xfffffff8
        /*020c*/ 	.short	0x010a
        /*020e*/ 	.byte	0x2b
	.zero		1


	//   ....[21]....
        /*0210*/ 	.word	0x000017f0
        /*0214*/ 	.word	0x00000003
        /*0218*/ 	.word	0x00000000
        /*021c*/ 	.short	0x010a
        /*021e*/ 	.byte	0x3f
	.zero		1


	//   ....[22]....
        /*0220*/ 	.word	0x00001830
        /*0224*/ 	.word	0x00000003
        /*0228*/ 	.word	0x00000000
        /*022c*/ 	.short	0x010a
        /*022e*/ 	.byte	0x3f
	.zero		1


	//   ....[23]....
        /*0230*/ 	.word	0x00001cf0
        /*0234*/ 	.word	0x000000ff
        /*0238*/ 	.word	0x00000000
        /*023c*/ 	.short	0x010a
        /*023e*/ 	.byte	0x04
	.zero		1


	//   ....[24]....
        /*0240*/ 	.word	0x00001d30
        /*0244*/ 	.word	0x000000ff
        /*0248*/ 	.word	0x00000000
        /*024c*/ 	.short	0x010a
        /*024e*/ 	.byte	0x04
	.zero		1


	//   ....[25]....
        /*0250*/ 	.word	0x00002150
        /*0254*/ 	.word	0x000000ff
        /*0258*/ 	.word	0x00000000
        /*025c*/ 	.short	0x0101
        /*025e*/ 	.byte	0x04
	.zero		1


	//   ....[26]....
        /*0260*/ 	.word	0x00002250
        /*0264*/ 	.word	0x00000003
        /*0268*/ 	.word	0x00000000
        /*026c*/ 	.short	0x0101
        /*026e*/ 	.byte	0x30
	.zero		1


	//   ....[27]....
        /*0270*/ 	.word	0x00002340
        /*0274*/ 	.word	0x000000ff
        /*0278*/ 	.word	0x00000000
        /*027c*/ 	.short	0x0101
        /*027e*/ 	.byte	0x04
	.zero		1


	//   ....[28]....
        /*0280*/ 	.word	0x000023b0
        /*0284*/ 	.word	0x000000ff
        /*0288*/ 	.word	0x00000008
        /*028c*/ 	.short	0x010a
        /*028e*/ 	.byte	0x2b
	.zero		1


	//   ....[29]....
        /*0290*/ 	.word	0x00004110
        /*0294*/ 	.word	0x00000000
        /*0298*/ 	.word	0x00000000
        /*029c*/ 	.short	0x0101
        /*029e*/ 	.byte	0x30
	.zero		1


	//   ....[30]....
        /*02a0*/ 	.word	0x00004a20
        /*02a4*/ 	.word	0x0000000b
        /*02a8*/ 	.word	0x00000038
        /*02ac*/ 	.short	0x010a
        /*02ae*/ 	.byte	0x3f
	.zero		1


	//   ....[31]....
        /*02b0*/ 	.word	0x00004eb0
        /*02b4*/ 	.word	0x00000006
        /*02b8*/ 	.word	0x000000a8
        /*02bc*/ 	.short	0x0101
        /*02be*/ 	.byte	0x3f
	.zero		1


	//   ....[32]....
        /*02c0*/ 	.word	0x000055c0
        /*02c4*/ 	.word	0x00000007
        /*02c8*/ 	.word	0x00000000
        /*02cc*/ 	.short	0x010a
        /*02ce*/ 	.byte	0x3f
	.zero		1


	//   ....[33]....
        /*02d0*/ 	.word	0x00005640
        /*02d4*/ 	.word	0x00000006
        /*02d8*/ 	.word	0x00000000
        /*02dc*/ 	.short	0x010a
        /*02de*/ 	.byte	0x3f
	.zero		1


	//   ....[34]....
        /*02e0*/ 	.word	0x000056d0
        /*02e4*/ 	.word	0x00000007
        /*02e8*/ 	.word	0x00000000
        /*02ec*/ 	.short	0x010a
        /*02ee*/ 	.byte	0x3f
	.zero		1


	//   ....[35]....
        /*02f0*/ 	.word	0x00005760
        /*02f4*/ 	.word	0x00000006
        /*02f8*/ 	.word	0x00000000
        /*02fc*/ 	.short	0x010a
        /*02fe*/ 	.byte	0x3f
	.zero		1


	//   ....[36]....
        /*0300*/ 	.word	0x000057f0
        /*0304*/ 	.word	0x00000007
        /*0308*/ 	.word	0x00000000
        /*030c*/ 	.short	0x010a
        /*030e*/ 	.byte	0x3f
	.zero		1


	//   ....[37]....
        /*0310*/ 	.word	0x00005880
        /*0314*/ 	.word	0x00000006
        /*0318*/ 	.word	0x00000000
        /*031c*/ 	.short	0x010a
        /*031e*/ 	.byte	0x3f
	.zero		1


	//   ....[38]....
        /*0320*/ 	.word	0x00005910
        /*0324*/ 	.word	0x00000005
        /*0328*/ 	.word	0x00000000
        /*032c*/ 	.short	0x010a
        /*032e*/ 	.byte	0x3f
	.zero		1


	//   ....[39]....
        /*0330*/ 	.word	0x00005980
        /*0334*/ 	.word	0x00000003
        /*0338*/ 	.word	0xfffffff8
        /*033c*/ 	.short	0x010a
        /*033e*/ 	.byte	0x3f
	.zero		1


	//   ....[40]....
        /*0340*/ 	.word	0x000059d0
        /*0344*/ 	.word	0x00000003
        /*0348*/ 	.word	0x00000000
        /*034c*/ 	.short	0x010a
        /*034e*/ 	.byte	0x3f
	.zero		1


	//   ....[41]....
        /*0350*/ 	.word	0x00005a30
        /*0354*/ 	.word	0x00000004
        /*0358*/ 	.word	0x00000000
        /*035c*/ 	.short	0x010a
        /*035e*/ 	.byte	0x3f
	.zero		1


	//   ....[42]....
        /*0360*/ 	.word	0x00005a90
        /*0364*/ 	.word	0x00000003
        /*0368*/ 	.word	0x00000008
        /*036c*/ 	.short	0x010a
        /*036e*/ 	.byte	0x3f
	.zero		1


	//   ....[43]....
        /*0370*/ 	.word	0x00005b60
        /*0374*/ 	.word	0x0000000b
        /*0378*/ 	.word	0x00000038
        /*037c*/ 	.short	0x010a
        /*037e*/ 	.byte	0x3f
	.zero		1


	//   ....[44]....
        /*0380*/ 	.word	0x00005c30
        /*0384*/ 	.word	0x00000007
        /*0388*/ 	.word	0x00000000
        /*038c*/ 	.short	0x010a
        /*038e*/ 	.byte	0x3f
	.zero		1


	//   ....[45]....
        /*0390*/ 	.word	0x00005c80
        /*0394*/ 	.word	0x00000006
        /*0398*/ 	.word	0x00000000
        /*039c*/ 	.short	0x010a
        /*039e*/ 	.byte	0x3f
	.zero		1


	//   ....[46]....
        /*03a0*/ 	.word	0x00005cd0
        /*03a4*/ 	.word	0x00000007
        /*03a8*/ 	.word	0x00000000
        /*03ac*/ 	.short	0x010a
        /*03ae*/ 	.byte	0x3f
	.zero		1


	//   ....[47]....
        /*03b0*/ 	.word	0x00005d20
        /*03b4*/ 	.word	0x00000006
        /*03b8*/ 	.word	0x00000000
        /*03bc*/ 	.short	0x010a
        /*03be*/ 	.byte	0x3f
	.zero		1


	//   ....[48]....
        /*03c0*/ 	.word	0x00005d70
        /*03c4*/ 	.word	0x00000007
        /*03c8*/ 	.word	0x00000000
        /*03cc*/ 	.short	0x010a
        /*03ce*/ 	.byte	0x3f
	.zero		1


	//   ....[49]....
        /*03d0*/ 	.word	0x00005dc0
        /*03d4*/ 	.word	0x00000006
        /*03d8*/ 	.word	0x00000000
        /*03dc*/ 	.short	0x010a
        /*03de*/ 	.byte	0x3f
	.zero		1


	//----- nvinfo : EIATTR_NUM_MBARRIERS
	.align		4
.L_37:
        /*03e0*/ 	.byte	0x03, 0x38
        /*03e2*/ 	.short	0x0014


	//----- nvinfo : EIATTR_EXIT_INSTR_OFFSETS
	.align		4
        /*03e4*/ 	.byte	0x04, 0x1c
        /*03e6*/ 	.short	(.L_39 - .L_38)


	//   ....[0]....
.L_38:
        /*03e8*/ 	.word	0x00001200


	//   ....[1]....
        /*03ec*/ 	.word	0x00001260


	//   ....[2]....
        /*03f0*/ 	.word	0x00004750


	//   ....[3]....
        /*03f4*/ 	.word	0x00004780


	//   ....[4]....
        /*03f8*/ 	.word	0x00005960


	//----- nvinfo : EIATTR_MAX_THREADS
	.align		4
.L_39:
        /*03fc*/ 	.byte	0x04, 0x05
        /*03fe*/ 	.short	(.L_41 - .L_40)
.L_40:
        /*0400*/ 	.word	0x00000180
        /*0404*/ 	.word	0x00000001
        /*0408*/ 	.word	0x00000001


	//----- nvinfo : EIATTR_CRS_STACK_SIZE
	.align		4
.L_41:
        /*040c*/ 	.byte	0x04, 0x1e
        /*040e*/ 	.short	(.L_43 - .L_42)
.L_42:
        /*0410*/ 	.word	0x00000000


	//----- nvinfo : EIATTR_CBANK_PARAM_SIZE
	.align		4
.L_43:
        /*0414*/ 	.byte	0x03, 0x19
        /*0416*/ 	.short	0x0470


	//----- nvinfo : EIATTR_PARAM_CBANK
	.align		4
        /*0418*/ 	.byte	0x04, 0x0a
        /*041a*/ 	.short	(.L_45 - .L_44)
	.align		4
.L_44:
        /*041c*/ 	.word	index@(.nv.constant0._ZN7cutlass13device_kernelINS_4gemm6kernel13GemmUniversalIN4cute5tupleIJiiiiEEENS1_10collective13CollectiveMmaINS1_34MainloopSm90TmaGmmaWarpSpecializedILi7ENS5_IJNS4_1CILi1EEESB_SB_EEENS1_32KernelTmaWarpSpecializedPingpongEEENS5_IJNSA_ILi64EEESF_SF_EEEfNS5_IJlSB_lEEEfSH_NS4_8TiledMMAINS4_8MMA_AtomIJNS4_4SM904GMMA29MMA_64x64x8_F32TF32TF32_SS_TNILNSL_7ScaleInE1ELSN_1EEEEEENS4_6LayoutISC_NS5_IJNSA_ILi0EEESR_SR_EEEEENS5_IJNS4_10UnderscoreESU_SU_EEEEENS4_13SM90_TMA_LOADENS4_14ComposedLayoutINS4_7SwizzleILi3ELi4ELi3EEENS4_18smem_ptr_flag_bitsILi32EEENSQ_INS5_IJNSA_ILi8EEENSA_ILi32EEEEEENS5_IJS14_SB_EEEEEEEvNS4_8identityESX_S18_vS19_EENS_8epilogue10collective6detail29Sm90TmaWarpSpecializedAdapterINS1C_15DefaultEpilogueIfSH_SH_NS1B_6thread17LinearCombinationIfLi1EffLNS1G_9ScaleType4KindE0ELNS_15FloatRoundStyleE2EfEENS1_15EpilogueDefaultEEEEEvvEEEEvNT_6ParamsE)
        /*0420*/ 	.short	0x0210
        /*0422*/ 	.short	0x0470


	//----- nvinfo : EIATTR_SW_WAR
	.align		4
.L_45:
        /*0424*/ 	.byte	0x04, 0x36
        /*0426*/ 	.short	(.L_47 - .L_46)
.L_46:
        /*0428*/ 	.word	0x00000008
.L_47:


//--------------------- .nv.callgraph             --------------------------
	.section	.nv.callgraph,"",@"SHT_CUDA_CALLGRAPH"
	.align	4
	.sectionentsize	8
	.align		4
        /*0000*/ 	.word	0x00000000
	.align		4
        /*0004*/ 	.word	0xffffffff
	.align		4
        /*0008*/ 	.word	index@(_ZN7cutlass13device_kernelINS_4gemm6kernel13GemmUniversalIN4cute5tupleIJiiiiEEENS1_10collective13CollectiveMmaINS1_34MainloopSm90TmaGmmaWarpSpecializedILi7ENS5_IJNS4_1CILi1EEESB_SB_EEENS1_32KernelTmaWarpSpecializedPingpongEEENS5_IJNSA_ILi64EEESF_SF_EEEfNS5_IJlSB_lEEEfSH_NS4_8TiledMMAINS4_8MMA_AtomIJNS4_4SM904GMMA29MMA_64x64x8_F32TF32TF32_SS_TNILNSL_7ScaleInE1ELSN_1EEEEEENS4_6LayoutISC_NS5_IJNSA_ILi0EEESR_SR_EEEEENS5_IJNS4_10UnderscoreESU_SU_EEEEENS4_13SM90_TMA_LOADENS4_14ComposedLayoutINS4_7SwizzleILi3ELi4ELi3EEENS4_18smem_ptr_flag_bitsILi32EEENSQ_INS5_IJNSA_ILi8EEENSA_ILi32EEEEEENS5_IJS14_SB_EEEEEEEvNS4_8identityESX_S18_vS19_EENS_8epilogue10collective6detail29Sm90TmaWarpSpecializedAdapterINS1C_15DefaultEpilogueIfSH_SH_NS1B_6thread17LinearCombinationIfLi1EffLNS1G_9ScaleType4KindE0ELNS_15FloatRoundStyleE2EfEENS1_15EpilogueDefaultEEEEEvvEEEEvNT_6ParamsE)
	.align		4
        /*000c*/ 	.word	index@(__assertfail)
	.align		4
        /*0010*/ 	.word	0x00000000
	.align		4
        /*0014*/ 	.word	0xfffffffe
	.align		4
        /*0018*/ 	.word	0x00000000
	.align		4
        /*001c*/ 	.word	0xfffffffd
	.align		4
        /*0020*/ 	.word	0x00000000
	.align		4
        /*0024*/ 	.word	0xfffffffc


//--------------------- .nv.constant4             --------------------------
	.section	.nv.constant4,"a",@progbits
	.align	8
	.align		8
.nv.constant4:
        /*0000*/ 	.dword	__assertfail
	.align		8
        /*0008*/ 	.dword	__unnamed_1
	.align		8
        /*0010*/ 	.dword	_ZN40_INTERNAL_b679db3e_4_k_cu_c75dda14_290974cuda3std3__45__cpo5beginE
	.align		8
        /*0018*/ 	.dword	_ZN40_INTERNAL_b679db3e_4_k_cu_c75dda14_290974cuda3std3__45__cpo3endE
	.align		8
        /*0020*/ 	.dword	_ZN40_INTERNAL_b679db3e_4_k_cu_c75dda14_290974cuda3std3__45__cpo6cbeginE
	.align		8
        /*0028*/ 	.dword	_ZN40_INTERNAL_b679db3e_4_k_cu_c75dda14_290974cuda3std3__45__cpo4cendE
	.align		8
        /*0030*/ 	.dword	_ZN40_INTERNAL_b679db3e_4_k_cu_c75dda14_290974cuda3std3__442_GLOBAL__N__b679db3e_4_k_cu_c75dda14_290976ignoreE
	.align		8
        /*0038*/ 	.dword	_ZN40_INTERNAL_b679db3e_4_k_cu_c75dda14_290974cuda3std3__419piecewise_constructE
	.align		8
        /*0040*/ 	.dword	_ZN40_INTERNAL_b679db3e_4_k_cu_c75dda14_290974cuda3std3__48in_placeE
	.align		8
        /*0048*/ 	.dword	_ZN40_INTERNAL_b679db3e_4_k_cu_c75dda14_290974cuda3std6ranges3__45__cpo4swapE
	.align		8
        /*0050*/ 	.dword	_ZN40_INTERNAL_b679db3e_4_k_cu_c75dda14_290974cuda3std6ranges3__45__cpo9iter_moveE
	.align		8
        /*0058*/ 	.dword	_ZN40_INTERNAL_b679db3e_4_k_cu_c75dda14_290974cute7productE
	.align		8
        /*0060*/ 	.dword	_ZN40_INTERNAL_b679db3e_4_k_cu_c75dda14_290974cute1_E
	.align		8
        /*0068*/ 	.dword	$str$22
	.align		8
        /*0070*/ 	.dword	$str$23


//--------------------- .text._ZN7cutlass13device_kernelINS_4gemm6kernel13GemmUniversalIN4cute5tupleIJiiiiEEENS1_10collective13CollectiveMmaINS1_34MainloopSm90TmaGmmaWarpSpecializedILi7ENS5_IJNS4_1CILi1EEESB_SB_EEENS1_32KernelTmaWarpSpecializedPingpongEEENS5_IJNSA_ILi64EEESF_SF_EEEfNS5_IJlSB_lEEEfSH_NS4_8TiledMMAINS4_8MMA_AtomIJNS4_4SM904GMMA29MMA_64x64x8_F32TF32TF32_SS_TNILNSL_7ScaleInE1ELSN_1EEEEEENS4_6LayoutISC_NS5_IJNSA_ILi0EEESR_SR_EEEEENS5_IJNS4_10UnderscoreESU_SU_EEEEENS4_13SM90_TMA_LOADENS4_14ComposedLayoutINS4_7SwizzleILi3ELi4ELi3EEENS4_18smem_ptr_flag_bitsILi32EEENSQ_INS5_IJNSA_ILi8EEENSA_ILi32EEEEEENS5_IJS14_SB_EEEEEEEvNS4_8identityESX_S18_vS19_EENS_8epilogue10collective6detail29Sm90TmaWarpSpecializedAdapterINS1C_15DefaultEpilogueIfSH_SH_NS1B_6thread17LinearCombinationIfLi1EffLNS1G_9ScaleType4KindE0ELNS_15FloatRoundStyleE2EfEENS1_15EpilogueDefaultEEEEEvvEEEEvNT_6ParamsE --------------------------
	.section	.text._ZN7cutlass13device_kernelINS_4gemm6kernel13GemmUniversalIN4cute5tupleIJiiiiEEENS1_10collective13CollectiveMmaINS1_34MainloopSm90TmaGmmaWarpSpecializedILi7ENS5_IJNS4_1CILi1EEESB_SB_EEENS1_32KernelTmaWarpSpecializedPingpongEEENS5_IJNSA_ILi64EEESF_SF_EEEfNS5_IJlSB_lEEEfSH_NS4_8TiledMMAINS4_8MMA_AtomIJNS4_4SM904GMMA29MMA_64x64x8_F32TF32TF32_SS_TNILNSL_7ScaleInE1ELSN_1EEEEEENS4_6LayoutISC_NS5_IJNSA_ILi0EEESR_SR_EEEEENS5_IJNS4_10UnderscoreESU_SU_EEEEENS4_13SM90_TMA_LOADENS4_14ComposedLayoutINS4_7SwizzleILi3ELi4ELi3EEENS4_18smem_ptr_flag_bitsILi32EEENSQ_INS5_IJNSA_ILi8EEENSA_ILi32EEEEEENS5_IJS14_SB_EEEEEEEvNS4_8identityESX_S18_vS19_EENS_8epilogue10collective6detail29Sm90TmaWarpSpecializedAdapterINS1C_15DefaultEpilogueIfSH_SH_NS1B_6thread17LinearCombinationIfLi1EffLNS1G_9ScaleType4KindE0ELNS_15FloatRoundStyleE2EfEENS1_15EpilogueDefaultEEEEEvvEEEEvNT_6ParamsE,"ax",@progbits
	.align	128
.text._ZN7cutlass13device_kernelINS_4gemm6kernel13GemmUniversalIN4cute5tupleIJiiiiEEENS1_10collective13CollectiveMmaINS1_34MainloopSm90TmaGmmaWarpSpecializedILi7ENS5_IJNS4_1CILi1EEESB_SB_EEENS1_32KernelTmaWarpSpecializedPingpongEEENS5_IJNSA_ILi64EEESF_SF_EEEfNS5_IJlSB_lEEEfSH_NS4_8TiledMMAINS4_8MMA_AtomIJNS4_4SM904GMMA29MMA_64x64x8_F32TF32TF32_SS_TNILNSL_7ScaleInE1ELSN_1EEEEEENS4_6LayoutISC_NS5_IJNSA_ILi0EEESR_SR_EEEEENS5_IJNS4_10UnderscoreESU_SU_EEEEENS4_13SM90_TMA_LOADENS4_14ComposedLayoutINS4_7SwizzleILi3ELi4ELi3EEENS4_18smem_ptr_flag_bitsILi32EEENSQ_INS5_IJNSA_ILi8EEENSA_ILi32EEEEEENS5_IJS14_SB_EEEEEEEvNS4_8identityESX_S18_vS19_EENS_8epilogue10collective6detail29Sm90TmaWarpSpecializedAdapterINS1C_15DefaultEpilogueIfSH_SH_NS1B_6thread17LinearCombinationIfLi1EffLNS1G_9ScaleType4KindE0ELNS_15FloatRoundStyleE2EfEENS1_15EpilogueDefaultEEEEEvvEEEEvNT_6ParamsE:
        .type           _ZN7cutlass13device_kernelINS_4gemm6kernel13GemmUniversalIN4cute5tupleIJiiiiEEENS1_10collective13CollectiveMmaINS1_34MainloopSm90TmaGmmaWarpSpecializedILi7ENS5_IJNS4_1CILi1EEESB_SB_EEENS1_32KernelTmaWarpSpecializedPingpongEEENS5_IJNSA_ILi64EEESF_SF_EEEfNS5_IJlSB_lEEEfSH_NS4_8TiledMMAINS4_8MMA_AtomIJNS4_4SM904GMMA29MMA_64x64x8_F32TF32TF32_SS_TNILNSL_7ScaleInE1ELSN_1EEEEEENS4_6LayoutISC_NS5_IJNSA_ILi0EEESR_SR_EEEEENS5_IJNS4_10UnderscoreESU_SU_EEEEENS4_13SM90_TMA_LOADENS4_14ComposedLayoutINS4_7SwizzleILi3ELi4ELi3EEENS4_18smem_ptr_flag_bitsILi32EEENSQ_INS5_IJNSA_ILi8EEENSA_ILi32EEEEEENS5_IJS14_SB_EEEEEEEvNS4_8identityESX_S18_vS19_EENS_8epilogue10collective6detail29Sm90TmaWarpSpecializedAdapterINS1C_15DefaultEpilogueIfSH_SH_NS1B_6thread17LinearCombinationIfLi1EffLNS1G_9ScaleType4KindE0ELNS_15FloatRoundStyleE2EfEENS1_15EpilogueDefaultEEEEEvvEEEEvNT_6ParamsE,@function
        .size           _ZN7cutlass13device_kernelINS_4gemm6kernel13GemmUniversalIN4cute5tupleIJiiiiEEENS1_10collective13CollectiveMmaINS1_34MainloopSm90TmaGmmaWarpSpecializedILi7ENS5_IJNS4_1CILi1EEESB_SB_EEENS1_32KernelTmaWarpSpecializedPingpongEEENS5_IJNSA_ILi64EEESF_SF_EEEfNS5_IJlSB_lEEEfSH_NS4_8TiledMMAINS4_8MMA_AtomIJNS4_4SM904GMMA29MMA_64x64x8_F32TF32TF32_SS_TNILNSL_7ScaleInE1ELSN_1EEEEEENS4_6LayoutISC_NS5_IJNSA_ILi0EEESR_SR_EEEEENS5_IJNS4_10UnderscoreESU_SU_EEEEENS4_13SM90_TMA_LOADENS4_14ComposedLayoutINS4_7SwizzleILi3ELi4ELi3EEENS4_18smem_ptr_flag_bitsILi32EEENSQ_INS5_IJNSA_ILi8EEENSA_ILi32EEEEEENS5_IJS14_SB_EEEEEEEvNS4_8identityESX_S18_vS19_EENS_8epilogue10collective6detail29Sm90TmaWarpSpecializedAdapterINS1C_15DefaultEpilogueIfSH_SH_NS1B_6thread17LinearCombinationIfLi1EffLNS1G_9ScaleType4KindE0ELNS_15FloatRoundStyleE2EfEENS1_15EpilogueDefaultEEEEEvvEEEEvNT_6ParamsE,(.L_x_139 - _ZN7cutlass13device_kernelINS_4gemm6kernel13GemmUniversalIN4cute5tupleIJiiiiEEENS1_10collective13CollectiveMmaINS1_34MainloopSm90TmaGmmaWarpSpecializedILi7ENS5_IJNS4_1CILi1EEESB_SB_EEENS1_32KernelTmaWarpSpecializedPingpongEEENS5_IJNSA_ILi64EEESF_SF_EEEfNS5_IJlSB_lEEEfSH_NS4_8TiledMMAINS4_8MMA_AtomIJNS4_4SM904GMMA29MMA_64x64x8_F32TF32TF32_SS_TNILNSL_7ScaleInE1ELSN_1EEEEEENS4_6LayoutISC_NS5_IJNSA_ILi0EEESR_SR_EEEEENS5_IJNS4_10UnderscoreESU_SU_EEEEENS4_13SM90_TMA_LOADENS4_14ComposedLayoutINS4_7SwizzleILi3ELi4ELi3EEENS4_18smem_ptr_flag_bitsILi32EEENSQ_INS5_IJNSA_ILi8EEENSA_ILi32EEEEEENS5_IJS14_SB_EEEEEEEvNS4_8identityESX_S18_vS19_EENS_8epilogue10collective6detail29Sm90TmaWarpSpecializedAdapterINS1C_15DefaultEpilogueIfSH_SH_NS1B_6thread17LinearCombinationIfLi1EffLNS1G_9ScaleType4KindE0ELNS_15FloatRoundStyleE2EfEENS1_15EpilogueDefaultEEEEEvvEEEEvNT_6ParamsE)
        .other          _ZN7cutlass13device_kernelINS_4gemm6kernel13GemmUniversalIN4cute5tupleIJiiiiEEENS1_10collective13CollectiveMmaINS1_34MainloopSm90TmaGmmaWarpSpecializedILi7ENS5_IJNS4_1CILi1EEESB_SB_EEENS1_32KernelTmaWarpSpecializedPingpongEEENS5_IJNSA_ILi64EEESF_SF_EEEfNS5_IJlSB_lEEEfSH_NS4_8TiledMMAINS4_8MMA_AtomIJNS4_4SM904GMMA29MMA_64x64x8_F32TF32TF32_SS_TNILNSL_7ScaleInE1ELSN_1EEEEEENS4_6LayoutISC_NS5_IJNSA_ILi0EEESR_SR_EEEEENS5_IJNS4_10UnderscoreESU_SU_EEEEENS4_13SM90_TMA_LOADENS4_14ComposedLayoutINS4_7SwizzleILi3ELi4ELi3EEENS4_18smem_ptr_flag_bitsILi32EEENSQ_INS5_IJNSA_ILi8EEENSA_ILi32EEEEEENS5_IJS14_SB_EEEEEEEvNS4_8identityESX_S18_vS19_EENS_8epilogue10collective6detail29Sm90TmaWarpSpecializedAdapterINS1C_15DefaultEpilogueIfSH_SH_NS1B_6thread17LinearCombinationIfLi1EffLNS1G_9ScaleType4KindE0ELNS_15FloatRoundStyleE2EfEENS1_15EpilogueDefaultEEEEEvvEEEEvNT_6ParamsE,@"STO_CUDA_ENTRY STV_DEFAULT"
_ZN7cutlass13device_kernelINS_4gemm6kernel13GemmUniversalIN4cute5tupleIJiiiiEEENS1_10collective13CollectiveMmaINS1_34MainloopSm90TmaGmmaWarpSpecializedILi7ENS5_IJNS4_1CILi1EEESB_SB_EEENS1_32KernelTmaWarpSpecializedPingpongEEENS5_IJNSA_ILi64EEESF_SF_EEEfNS5_IJlSB_lEEEfSH_NS4_8TiledMMAINS4_8MMA_AtomIJNS4_4SM904GMMA29MMA_64x64x8_F32TF32TF32_SS_TNILNSL_7ScaleInE1ELSN_1EEEEEENS4_6LayoutISC_NS5_IJNSA_ILi0EEESR_SR_EEEEENS5_IJNS4_10UnderscoreESU_SU_EEEEENS4_13SM90_TMA_LOADENS4_14ComposedLayoutINS4_7SwizzleILi3ELi4ELi3EEENS4_18smem_ptr_flag_bitsILi32EEENSQ_INS5_IJNSA_ILi8EEENSA_ILi32EEEEEENS5_IJS14_SB_EEEEEEEvNS4_8identityESX_S18_vS19_EENS_8epilogue10collective6detail29Sm90TmaWarpSpecializedAdapterINS1C_15DefaultEpilogueIfSH_SH_NS1B_6thread17LinearCombinationIfLi1EffLNS1G_9ScaleType4KindE0ELNS_15FloatRoundStyleE2EfEENS1_15EpilogueDefaultEEEEEvvEEEEvNT_6ParamsE:
[----:B------:R-:W0:Y:S02]  /*0000*/  LDC R1, c[0x0][0x28] ;  /* 0x00000a00ff017b82 */ /* 0x000e240000000800 */
[----:B0-----:R-:W-:Y:S01]  /*0010*/  VIADD R1, R1, 0xfffffff8 ;  /* 0xfffffff801017836 */ /* 0x001fe20000000000 */
[----:B------:R-:W0:Y:S01]  /*0020*/  S2R R4, SR_TID.X ;  /* 0x0000000000047919 */ /* 0x000e220000002100 */
[----:B------:R-:W-:Y:S01]  /*0030*/  ELECT P0, URZ, PT ;  /* 0x00000000003f782f */ /* 0x000fe20003800000 */
[----:B------:R-:W-:Y:S01]  /*0040*/  BSSY B0, `(.L_x_0) ;  /* 0x000000f000007945 */ /* 0x000fe20003800000 */
[--C-:B0-----:R-:W-:Y:S02]  /*0050*/  SHF.R.U32.HI R0, RZ, 0x5, R4.reuse ;  /* 0x00000005ff007819 */ /* 0x101fe40000011604 */
[----:B------:R-:W-:-:S03]  /*0060*/  SHF.R.U32.HI R5, RZ, 0x7, R4 ;  /* 0x00000007ff057819 */ /* 0x000fc60000011604 */
[----:B------:R-:W0:Y:S04]  /*0070*/  SHFL.IDX PT, R2, R0, RZ, 0x1f ;  /* 0x00001fff00027589 */ /* 0x000e2800000e0000 */
[----:B------:R1:W2:Y:S01]  /*0080*/  SHFL.IDX PT, R7, R5, RZ, 0x1f ;  /* 0x00001fff05077589 */ /* 0x0002a200000e0000 */
[----:B0-----:R-:W-:-:S13]  /*0090*/  ISETP.NE.OR P0, PT, R2, RZ, !P0 ;  /* 0x000000ff0200720c */ /* 0x001fda0004705670 */
[----:B-12---:R-:W-:Y:S05]  /*00a0*/  @P0 BRA `(.L_x_1) ;  /* 0x0000000000200947 */ /* 0x006fea0003800000 */
[----:B------:R-:W-:Y:S02]  /*00b0*/  ULDC.64 UR4, c[0x0][0x198] ;  /* 0x0000660000047ab9 */ /* 0x000fe40000000a00 */
[----:B------:R-:W-:Y:S02]  /*00c0*/  UIADD3 UR6, UP0, UR4, 0xf0, URZ ;  /* 0x000000f004067890 */ /* 0x000fe4000ff1e03f */
[----:B------:R-:W-:Y:S02]  /*00d0*/  UIADD3 UR4, UP1, UR4, 0x1f0, URZ ;  /* 0x000001f004047890 */ /* 0x000fe4000ff3e03f */
[----:B------:R-:W-:Y:S02]  /*00e0*/  UIADD3.X UR7, URZ, UR5, URZ, UP0, !UPT ;  /* 0x000000053f077290 */ /* 0x000fe400087fe43f */
[----:B------:R-:W-:-:S07]  /*00f0*/  UIADD3.X UR5, URZ, UR5, URZ, UP1, !UPT ;  /* 0x000000053f057290 */ /* 0x000fce0008ffe43f */
[----:B------:R0:W-:Y:S02]  /*0100*/  UTMACCTL.PF [UR6] ;  /* 0x00000000060079b9 */ /* 0x0001e40008040000 */
[----:B------:R0:W-:Y:S02]  /*0110*/  UTMACCTL.PF [UR4] ;  /* 0x00000000040079b9 */ /* 0x0001e40008040000 */
[----:B0-----:R-:W-:Y:S01]  /*0120*/  NOP ;  /* 0x0000000000007918 */ /* 0x001fe20000000000 */
.L_x_1:
[----:B------:R-:W-:Y:S05]  /*0130*/  BSYNC B0 ;  /* 0x0000000000007941 */ /* 0x000fea0003800000 */
.L_x_0:
[----:B------:R-:W0:Y:S02]  /*0140*/  SHFL.IDX PT, R3, R0, RZ, 0x1f ;  /* 0x00001fff00037589 */ /* 0x000e2400000e0000 */
[----:B0-----:R-:W-:-:S13]  /*0150*/  ISETP.NE.AND P0, PT, R3, RZ, PT ;  /* 0x000000ff0300720c */ /* 0x001fda0003f05270 */
[----:B------:R-:W-:Y:S05]  /*0160*/  @P0 BRA `(.L_x_2) ;  /* 0x0000000000700947 */ /* 0x000fea0003800000 */
[----:B------:R-:W0:Y:S01]  /*0170*/  S2UR UR8, SR_CgaCtaId ;  /* 0x00000000000879c3 */ /* 0x000e220000008800 */
[----:B------:R-:W-:Y:S01]  /*0180*/  UMOV UR4, 0x400 ;  /* 0x0000040000047882 */ /* 0x000fe20000000000 */
[----:B------:R-:W-:Y:S01]  /*0190*/  UMOV UR5, 0x1 ;  /* 0x0000000100057882 */ /* 0x000fe20000000000 */
[----:B------:R-:W-:Y:S01]  /*01a0*/  UMOV UR6, 0x80 ;  /* 0x0000008000067882 */ /* 0x000fe20000000000 */
[----:B------:R-:W-:Y:S01]  /*01b0*/  ELECT P0, URZ, PT ;  /* 0x00000000003f782f */ /* 0x000fe20003800000 */
[----:B------:R-:W-:-:S04]  /*01c0*/  UIADD3 UR6, -UR6, 0x100000, URZ ;  /* 0x0010000006067890 */ /* 0x000fc8000fffe13f */
[----:B------:R-:W-:Y:S02]  /*01d0*/  USHF.L.U32 UR7, UR6, 0xb, URZ ;  /* 0x0000000b06077899 */ /* 0x000fe4000800063f */
[----:B------:R-:W-:Y:S02]  /*01e0*/  USHF.L.U32 UR6, UR6, 0x1, URZ ;  /* 0x0000000106067899 */ /* 0x000fe4000800063f */
[----:B0-----:R-:W-:Y:S02]  /*01f0*/  ULEA UR8, UR8, UR4, 0x18 ;  /* 0x0000000408087291 */ /* 0x001fe4000f8ec03f */
[----:B------:R-:W-:-:S04]  /*0200*/  UIADD3 UR4, -UR5, 0x100000, URZ ;  /* 0x0010000005047890 */ /* 0x000fc8000fffe13f */
[----:B------:R-:W-:Y:S02]  /*0210*/  USHF.L.U32 UR5, UR4, 0xb, URZ ;  /* 0x0000000b04057899 */ /* 0x000fe4000800063f */
[----:B------:R-:W-:Y:S01]  /*0220*/  USHF.L.U32 UR4, UR4, 0x1, URZ ;  /* 0x0000000104047899 */ /* 0x000fe2000800063f */
[----:B------:R-:W0:Y:S11]  /*0230*/  FENCE.VIEW.ASYNC.S ;  /* 0x00000000000073c6 */ /* 0x000e360000000000 */
[----:B0-----:R0:W1:Y:S01]  /*0240*/  SYNCS.EXCH.64 URZ, [UR8], UR4 ;  /* 0x00000004083f75b2 */ /* 0x0010620008000100 */
[----:B------:R0:W2:Y:S01]  /*0250*/  SYNCS.EXCH.64 URZ, [UR8+0x38], UR6 ;  /* 0x00003806083f75b2 */ /* 0x0000a20008000100 */
[----:B------:R0:W3:Y:S01]  /*0260*/  SYNCS.EXCH.64 URZ, [UR8+0x8], UR4 ;  /* 0x00000804083f75b2 */ /* 0x0000e20008000100 */
[----:B------:R0:W4:Y:S01]  /*0270*/  SYNCS.EXCH.64 URZ, [UR8+0x40], UR6 ;  /* 0x00004006083f75b2 */ /* 0x0001220008000100 */
[----:B------:R0:W0:Y:S01]  /*0280*/  SYNCS.EXCH.64 URZ, [UR8+0x10], UR4 ;  /* 0x00001004083f75b2 */ /* 0x0000220008000100 */
        /* <DEDUP_REMOVED lines=9> */
[----:B------:R-:W-:Y:S01]  /*0320*/  NOP ;  /* 0x0000000000007918 */ /* 0x000fe20000000000 */
.L_x_2:
[----:B------:R-:W5:Y:S01]  /*0330*/  SHFL.IDX PT, R6, R0, RZ, 0x1f ;  /* 0x00001fff00067589 */ /* 0x000f6200000e0000 */
[----:B------:R-:W-:Y:S01]  /*0340*/  ELECT P0, URZ, PT ;  /* 0x00000000003f782f */ /* 0x000fe20003800000 */
[----:B------:R-:W-:Y:S01]  /*0350*/  NOP ;  /* 0x0000000000007918 */ /* 0x000fe20000000000 */
[----:B------:R-:W-:Y:S01]  /*0360*/  ELECT P1, URZ, PT ;  /* 0x00000000003f782f */ /* 0x000fe20003820000 */
[----:B------:R-:W1:Y:S01]  /*0370*/  SHFL.IDX PT, R3, R0, RZ, 0x1f ;  /* 0x00001fff00037589 */ /* 0x000e6200000e0000 */
[----:B0-----:R-:W-:Y:S01]  /*0380*/  UMOV UR4, 0x20 ;  /* 0x0000002000047882 */ /* 0x001fe20000000000 */
[----:B------:R-:W-:Y:S01]  /*0390*/  UMOV UR11, 0x80 ;  /* 0x00000080000b7882 */ /* 0x000fe20000000000 */
[----:B------:R-:W-:Y:S01]  /*03a0*/  NOP ;  /* 0x0000000000007918 */ /* 0x000fe20000000000 */
[----:B------:R-:W0:Y:S01]  /*03b0*/  SHFL.IDX PT, R5, R5, RZ, 0x1f ;  /* 0x00001fff05057589 */ /* 0x000e2200000e0000 */
[C---:B------:R-:W-:Y:S01]  /*03c0*/  VIADD R31, R7.reuse, 0xffffffff ;  /* 0xffffffff071f7836 */ /* 0x040fe20000000000 */
[----:B------:R-:W-:Y:S01]  /*03d0*/  ULDC.64 UR36, c[0x0][0x208] ;  /* 0x0000820000247ab9 */ /* 0x000fe20000000a00 */
[----:B------:R-:W-:-:S03]  /*03e0*/  ISETP.NE.AND P2, PT, R7, RZ, PT ;  /* 0x000000ff0700720c */ /* 0x000fc60003f45270 */
[----:B------:R-:W-:Y:S02]  /*03f0*/  ISETP.GE.U32.AND P3, PT, R31, 0x2, PT ;  /* 0x000000021f00780c */ /* 0x000fe40003f66070 */
[----:B-----5:R-:W-:Y:S02]  /*0400*/  ISETP.NE.OR P0, PT, R6, RZ, !P0 ;  /* 0x000000ff0600720c */ /* 0x020fe40004705670 */
[----:B-1----:R-:W-:Y:S02]  /*0410*/  ISETP.NE.OR P1, PT, R3, RZ, !P1 ;  /* 0x000000ff0300720c */ /* 0x002fe40004f25670 */
[----:B------:R-:W-:Y:S02]  /*0420*/  SHF.R.S32.HI R3, RZ, 0x1f, R2 ;  /* 0x0000001fff037819 */ /* 0x000fe40000011402 */
[----:B0-----:R-:W-:Y:S02]  /*0430*/  R2UR UR43, R5 ;  /* 0x00000000052b72ca */ /* 0x001fe400000e0000 */
[----:B------:R-:W-:-:S05]  /*0440*/  LEA.HI R3, R3, R2, RZ, 0x2 ;  /* 0x0000000203037211 */ /* 0x000fca00078f10ff */
[----:B------:R-:W-:Y:S01]  /*0450*/  VOTEU.ALL UP0, P0 ;  /* 0x00000000003f7886 */ /* 0x000fe20000000000 */
[----:B------:R-:W-:Y:S01]  /*0460*/  LOP3.LUT R3, R3, 0xfffffffc, RZ, 0xc0, !PT ;  /* 0xfffffffc03037812 */ /* 0x000fe200078ec0ff */
[----:B------:R-:W-:-:S03]  /*0470*/  VOTEU.ALL UP1, P1 ;  /* 0x00000000003f7886 */ /* 0x000fc60000820000 */
[----:B------:R-:W0:Y:S01]  /*0480*/  @!UP0 S2UR UR7, SR_CgaCtaId ;  /* 0x00000000000789c3 */ /* 0x000e220000008800 */
[----:B------:R-:W-:Y:S01]  /*0490*/  @!UP0 UMOV UR6, 0x400 ;  /* 0x0000040000068882 */ /* 0x000fe20000000000 */
[----:B------:R-:W-:-:S04]  /*04a0*/  @!UP0 UIADD3 UR4, -UR4, 0x100000, URZ ;  /* 0x0010000004048890 */ /* 0x000fc8000fffe13f */
[----:B------:R-:W-:Y:S02]  /*04b0*/  @!UP0 USHF.L.U32 UR5, UR4, 0xb, URZ ;  /* 0x0000000b04058899 */ /* 0x000fe4000800063f */
[----:B------:R-:W-:Y:S01]  /*04c0*/  @!UP0 USHF.L.U32 UR4, UR4, 0x1, URZ ;  /* 0x0000000104048899 */ /* 0x000fe2000800063f */
[----:B------:R-:W-:Y:S01]  /*04d0*/  IMAD.IADD R14, R2, 0x1, -R3 ;  /* 0x00000001020e7824 */ /* 0x000fe200078e0a03 */
[----:B------:R-:W-:Y:S01]  /*04e0*/  @!UP1 UMOV UR9, 0x400 ;  /* 0x0000040000099882 */ /* 0x000fe20000000000 */
[----:B------:R-:W-:Y:S01]  /*04f0*/  VOTEU.ALL UP2, P1 ;  /* 0x00000000003f7886 */ /* 0x000fe20000840000 */
[----:B------:R-:W-:Y:S01]  /*0500*/  VOTEU.ALL UP3, P1 ;  /* 0x00000000003f7886 */ /* 0x000fe20000860000 */
[----:B------:R-:W-:Y:S01]  /*0510*/  VOTEU.ALL UP4, P1 ;  /* 0x00000000003f7886 */ /* 0x000fe20000880000 */
[----:B------:R-:W1:Y:S01]  /*0520*/  @!UP1 S2UR UR10, SR_CgaCtaId ;  /* 0x00000000000a99c3 */ /* 0x000e620000008800 */
[----:B------:R-:W-:Y:S01]  /*0530*/  VOTEU.ALL UP5, P1 ;  /* 0x00000000003f7886 */ /* 0x000fe200008a0000 */
[----:B------:R-:W-:-:S04]  /*0540*/  SHF.R.S32.HI R3, RZ, 0x1f, R4 ;  /* 0x0000001fff037819 */ /* 0x000fc80000011404 */
[----:B------:R-:W-:-:S04]  /*0550*/  LEA.HI R3, R3, R4, RZ, 0x7 ;  /* 0x0000000403037211 */ /* 0x000fc800078f38ff */
[----:B------:R-:W-:-:S05]  /*0560*/  LOP3.LUT R3, R3, 0xffffff80, RZ, 0xc0, !PT ;  /* 0xffffff8003037812 */ /* 0x000fca00078ec0ff */
[----:B------:R-:W-:Y:S01]  /*0570*/  IMAD.IADD R5, R4, 0x1, -R3 ;  /* 0x0000000104057824 */ /* 0x000fe200078e0a03 */
[----:B0-----:R-:W-:Y:S02]  /*0580*/  @!UP0 ULEA UR8, UR7, UR6, 0x18 ;  /* 0x0000000607088291 */ /* 0x001fe4000f8ec03f */
[----:B------:R-:W-:-:S04]  /*0590*/  @!UP1 UIADD3 UR6, -UR11, 0x100000, URZ ;  /* 0x001000000b069890 */ /* 0x000fc8000fffe13f */
[----:B------:R-:W-:Y:S02]  /*05a0*/  @!UP1 USHF.L.U32 UR7, UR6, 0xb, URZ ;  /* 0x0000000b06079899 */ /* 0x000fe4000800063f */
[----:B------:R-:W-:Y:S01]  /*05b0*/  @!UP1 USHF.L.U32 UR6, UR6, 0x1, URZ ;  /* 0x0000000106069899 */ /* 0x000fe2000800063f */
[----:B------:R-:W-:Y:S01]  /*05c0*/  VOTEU.ALL UP0, P0 ;  /* 0x00000000003f7886 */ /* 0x000fe20000000000 */
[----:B-1----:R-:W-:Y:S01]  /*05d0*/  @!UP1 ULEA UR9, UR10, UR9, 0x18 ;  /* 0x000000090a099291 */ /* 0x002fe2000f8ec03f */
[----:B------:R-:W-:Y:S02]  /*05e0*/  VOTEU.ALL UP1, P0 ;  /* 0x00000000003f7886 */ /* 0x000fe40000020000 */
[----:B------:R-:W-:Y:S01]  /*05f0*/  ULDC.64 UR10, c[0x0][0x598] ;  /* 0x00016600000a7ab9 */ /* 0x000fe20000000a00 */
[----:B------:R-:W-:Y:S01]  /*0600*/  ISETP.NE.AND P0, PT, R14, 0x3, PT ;  /* 0x000000030e00780c */ /* 0x000fe20003f05270 */
[----:B------:R-:W0:Y:S02]  /*0610*/  FENCE.VIEW.ASYNC.S ;  /* 0x00000000000073c6 */ /* 0x000e240000000000 */
[----:B0-----:R0:W2:Y:S01]  /*0620*/  @!UP0 SYNCS.EXCH.64 URZ, [UR8+0xa0], UR4 ;  /* 0x0000a004083f85b2 */ /* 0x0010a20008000100 */
[----:B------:R-:W-:-:S02]  /*0630*/  ISETP.NE.U32.AND P1, PT, RZ, UR10, PT ;  /* 0x0000000aff007c0c */ /* 0x000fc4000bf25070 */
[----:B------:R-:W-:Y:S02]  /*0640*/  ISETP.EQ.OR P0, PT, R14, RZ, !P0 ;  /* 0x000000ff0e00720c */ /* 0x000fe40004702670 */
[----:B------:R-:W-:Y:S02]  /*0650*/  ISETP.NE.AND.EX P1, PT, RZ, UR11, PT, P1 ;  /* 0x0000000bff007c0c */ /* 0x000fe4000bf25310 */
[----:B------:R-:W-:-:S04]  /*0660*/  ISETP.EQ.AND P0, PT, R7, RZ, P0 ;  /* 0x000000ff0700720c */ /* 0x000fc80000702270 */
[----:B------:R-:W-:-:S04]  /*0670*/  SEL R23, RZ, 0x1, !P0 ;  /* 0x00000001ff177807 */ /* 0x000fc80004000000 */
[----:B------:R-:W-:Y:S01]  /*0680*/  SEL R23, R23, 0x2, P3 ;  /* 0x0000000217177807 */ /* 0x000fe20001800000 */
[----:B------:R0:W2:Y:S01]  /*0690*/  @!UP1 SYNCS.EXCH.64 URZ, [UR8+0xa8], UR4 ;  /* 0x0000a804083f95b2 */ /* 0x0000a20008000100 */
[----:B------:R-:W-:Y:S01]  /*06a0*/  NOP ;  /* 0x0000000000007918 */ /* 0x000fe20000000000 */
[----:B------:R0:W2:Y:S01]  /*06b0*/  @!UP2 SYNCS.EXCH.64 URZ, [UR9+0x80], UR6 ;  /* 0x00008006093fa5b2 */ /* 0x0000a20008000100 */
[----:B------:R0:W2:Y:S01]  /*06c0*/  @!UP3 SYNCS.EXCH.64 URZ, [UR9+0x88], UR6 ;  /* 0x00008806093fb5b2 */ /* 0x0000a20008000100 */
[----:B------:R0:W2:Y:S01]  /*06d0*/  @!UP4 SYNCS.EXCH.64 URZ, [UR9+0x90], UR6 ;  /* 0x00009006093fc5b2 */ /* 0x0000a20008000100 */
[----:B------:R0:W2:Y:S01]  /*06e0*/  @!UP5 SYNCS.EXCH.64 URZ, [UR9+0x98], UR6 ;  /* 0x00009806093fd5b2 */ /* 0x0000a20008000100 */
[----:B------:R-:W-:Y:S01]  /*06f0*/  NOP ;  /* 0x0000000000007918 */ /* 0x000fe20000000000 */
[----:B--234-:R-:W-:Y:S06]  /*0700*/  BAR.SYNC.DEFER_BLOCKING 0x0 ;  /* 0x0000000000007b1d */ /* 0x01cfec0000010000 */
[----:B0-----:R-:W-:Y:S05]  /*0710*/  @!P1 BRA `(.L_x_3) ;  /* 0x00000000001c9947 */ /* 0x001fea0003800000 */
[----:B------:R-:W0:Y:S02]  /*0720*/  LDC.64 R2, c[0x0][0x598] ;  /* 0x00016600ff027b82 */ /* 0x000e240000000a00 */
[----:B0-----:R-:W2:Y:S02]  /*0730*/  LDG.E.64 R2, desc[UR36][R2.64] ;  /* 0x0000002402027981 */ /* 0x001ea4000c1e1b00 */
[----:B--2---:R-:W-:-:S04]  /*0740*/  ISETP.NE.U32.AND P0, PT, R2, RZ, PT ;  /* 0x000000ff0200720c */ /* 0x004fc80003f05070 */
[----:B------:R-:W-:-:S13]  /*0750*/  ISETP.NE.AND.EX P0, PT, R3, RZ, PT, P0 ;  /* 0x000000ff0300720c */ /* 0x000fda0003f05300 */
[----:B------:R-:W-:Y:S05]  /*0760*/  @!P0 BRA `(.L_x_3) ;  /* 0x0000000000088947 */ /* 0x000fea0003800000 */
[----:B------:R1:W5:Y:S01]  /*0770*/  LD.E R56, desc[UR36][R2.64] ;  /* 0x0000002402387980 */ /* 0x000362000c101900 */
[----:B------:R-:W-:Y:S05]  /*0780*/  BRA `(.L_x_4) ;  /* 0x0000000000247947 */ /* 0x000fea0003800000 */
.L_x_3:
[----:B------:R-:W-:Y:S02]  /*0790*/  ULDC.64 UR4, c[0x0][0x588] ;  /* 0x0001620000047ab9 */ /* 0x000fe40000000a00 */
[----:B------:R-:W-:-:S04]  /*07a0*/  ISETP.NE.U32.AND P0, PT, RZ, UR4, PT ;  /* 0x00000004ff007c0c */ /* 0x000fc8000bf05070 */
[----:B------:R-:W-:-:S13]  /*07b0*/  ISETP.NE.AND.EX P0, PT, RZ, UR5, PT, P0 ;  /* 0x00000005ff007c0c */ /* 0x000fda000bf05300 */
[----:B------:R-:W-:Y:S05]  /*07c0*/  @!P0 BRA `(.L_x_5) ;  /* 0x00000000000c8947 */ /* 0x000fea0003800000 */
[----:B------:R-:W0:Y:S02]  /*07d0*/  LDC.64 R56, c[0x0][0x588] ;  /* 0x00016200ff387b82 */ /* 0x000e240000000a00 */
[----:B0-----:R0:W5:Y:S01]  /*07e0*/  LDG.E R56, desc[UR36][R56.64] ;  /* 0x0000002438387981 */ /* 0x001162000c1e1900 */
[----:B------:R-:W-:Y:S05]  /*07f0*/  BRA `(.L_x_4) ;  /* 0x0000000000087947 */ /* 0x000fea0003800000 */
.L_x_5:
[----:B------:R-:W-:Y:S02]  /*0800*/  ULDC UR4, c[0x0][0x580] ;  /* 0x0001600000047ab9 */ /* 0x000fe40000000800 */
[----:B------:R-:W-:-:S07]  /*0810*/  IMAD.U32 R56, RZ, RZ, UR4 ;  /* 0x00000004ff387e24 */ /* 0x000fce000f8e00ff */
.L_x_4:
[----:B------:R-:W-:Y:S02]  /*0820*/  ULDC.64 UR4, c[0x0][0x5a0] ;  /* 0x0001680000047ab9 */ /* 0x000fe40000000a00 */
[----:B------:R-:W-:-:S04]  /*0830*/  ISETP.NE.U32.AND P0, PT, RZ, UR4, PT ;  /* 0x00000004ff007c0c */ /* 0x000fc8000bf05070 */
[----:B------:R-:W-:-:S13]  /*0840*/  ISETP.NE.AND.EX P0, PT, RZ, UR5, PT, P0 ;  /* 0x00000005ff007c0c */ /* 0x000fda000bf05300 */
[----:B------:R-:W-:Y:S05]  /*0850*/  @!P0 BRA `(.L_x_6) ;  /* 0x00000000001c8947 */ /* 0x000fea0003800000 */
[----:B-1----:R-:W1:Y:S02]  /*0860*/  LDC.64 R2, c[0x0][0x5a0] ;  /* 0x00016800ff027b82 */ /* 0x002e640000000a00 */
[----:B-1----:R-:W2:Y:S02]  /*0870*/  LDG.E.64 R2, desc[UR36][R2.64] ;  /* 0x0000002402027981 */ /* 0x002ea4000c1e1b00 */
[----:B--2---:R-:W-:-:S04]  /*0880*/  ISETP.NE.U32.AND P0, PT, R2, RZ, PT ;  /* 0x000000ff0200720c */ /* 0x004fc80003f05070 */
[----:B------:R-:W-:-:S13]  /*0890*/  ISETP.NE.AND.EX P0, PT, R3, RZ, PT, P0 ;  /* 0x000000ff0300720c */ /* 0x000fda0003f05300 */
[----:B------:R-:W-:Y:S05]  /*08a0*/  @!P0 BRA `(.L_x_6) ;  /* 0x0000000000088947 */ /* 0x000fea0003800000 */
[----:B0-----:R2:W5:Y:S01]  /*08b0*/  LD.E R57, desc[UR36][R2.64] ;  /* 0x0000002402397980 */ /* 0x001562000c101900 */
[----:B------:R-:W-:Y:S05]  /*08c0*/  BRA `(.L_x_7) ;  /* 0x0000000000247947 */ /* 0x000fea0003800000 */
.L_x_6:
[----:B------:R-:W-:Y:S02]  /*08d0*/  ULDC.64 UR4, c[0x0][0x590] ;  /* 0x0001640000047ab9 */ /* 0x000fe40000000a00 */
[----:B------:R-:W-:-:S04]  /*08e0*/  ISETP.NE.U32.AND P0, PT, RZ, UR4, PT ;  /* 0x00000004ff007c0c */ /* 0x000fc8000bf05070 */
[----:B------:R-:W-:-:S13]  /*08f0*/  ISETP.NE.AND.EX P0, PT, RZ, UR5, PT, P0 ;  /* 0x00000005ff007c0c */ /* 0x000fda000bf05300 */
[----:B------:R-:W-:Y:S05]  /*0900*/  @!P0 BRA `(.L_x_8) ;  /* 0x00000000000c8947 */ /* 0x000fea0003800000 */
[----:B-1----:R-:W0:Y:S02]  /*0910*/  LDC.64 R2, c[0x0][0x590] ;  /* 0x00016400ff027b82 */ /* 0x002e240000000a00 */
[----:B0-----:R0:W5:Y:S01]  /*0920*/  LDG.E R57, desc[UR36][R2.64] ;  /* 0x0000002402397981 */ /* 0x001162000c1e1900 */
[----:B------:R-:W-:Y:S05]  /*0930*/  BRA `(.L_x_7) ;  /* 0x0000000000087947 */ /* 0x000fea0003800000 */
.L_x_8:
[----:B------:R-:W-:Y:S02]  /*0940*/  ULDC UR4, c[0x0][0x584] ;  /* 0x0001610000047ab9 */ /* 0x000fe40000000800 */
[----:B0-----:R-:W-:-:S07]  /*0950*/  IMAD.U32 R57, RZ, RZ, UR4 ;  /* 0x00000004ff397e24 */ /* 0x001fce000f8e00ff */
.L_x_7:
[----:B012---:R-:W0:Y:S01]  /*0960*/  LDC R2, c[0x0][0x65c] ;  /* 0x00019700ff027b82 */ /* 0x007e220000000800 */
[----:B------:R-:W1:Y:S01]  /*0970*/  S2R R15, SR_CTAID.Y ;  /* 0x00000000000f7919 */ /* 0x000e620000002600 */
[----:B------:R-:W-:Y:S01]  /*0980*/  ULDC UR6, c[0x0][0x28c] ;  /* 0x0000a30000067ab9 */ /* 0x000fe20000000800 */
[----:B------:R-:W-:Y:S01]  /*0990*/  ISETP.NE.AND P0, PT, R7, 0x2, PT ;  /* 0x000000020700780c */ /* 0x000fe20003f05270 */
[----:B------:R-:W-:Y:S01]  /*09a0*/  UIADD3 UR6, UR6, 0x3f, URZ ;  /* 0x0000003f06067890 */ /* 0x000fe2000fffe03f */
[----:B------:R-:W2:Y:S01]  /*09b0*/  S2R R6, SR_CTAID.X ;  /* 0x0000000000067919 */ /* 0x000ea20000002500 */
[----:B------:R-:W-:Y:S01]  /*09c0*/  UMOV UR38, URZ ;  /* 0x0000003f00267c82 */ /* 0x000fe20008000000 */
[----:B------:R-:W-:Y:S01]  /*09d0*/  UMOV UR39, URZ ;  /* 0x0000003f00277c82 */ /* 0x000fe20008000000 */
[----:B------:R-:W-:Y:S01]  /*09e0*/  USHF.R.S32.HI UR7, URZ, 0x1f, UR6 ;  /* 0x0000001f3f077899 */ /* 0x000fe20008011406 */
[----:B------:R-:W-:-:S03]  /*09f0*/  ULDC.64 UR8, c[0x0][0x650] ;  /* 0x0001940000087ab9 */ /* 0x000fc60000000a00 */
[----:B------:R-:W-:-:S04]  /*0a00*/  ULEA.HI UR7, UR7, UR6, URZ, 0x6 ;  /* 0x0000000607077291 */ /* 0x000fc8000f8f303f */
[----:B------:R-:W-:Y:S01]  /*0a10*/  USHF.R.S32.HI UR40, URZ, 0x6, UR7 ;  /* 0x000000063f287899 */ /* 0x000fe20008011407 */
[----:B0-----:R-:W-:-:S13]  /*0a20*/  ISETP.NE.AND P1, PT, R2, 0x1, PT ;  /* 0x000000010200780c */ /* 0x001fda0003f25270 */
[----:B------:R-:W2:Y:S01]  /*0a30*/  @P1 LDC R17, c[0x0][0x10] ;  /* 0x00000400ff111b82 */ /* 0x000ea20000000800 */
[----:B-1----:R-:W-:Y:S02]  /*0a40*/  @P1 IMAD.MOV.U32 R8, RZ, RZ, R15 ;  /* 0x000000ffff081224 */ /* 0x002fe400078e000f */
[----:B------:R-:W-:Y:S02]  /*0a50*/  @P1 IMAD.MOV.U32 R9, RZ, RZ, RZ ;  /* 0x000000ffff091224 */ /* 0x000fe400078e00ff */
[----:B------:R-:W-:-:S03]  /*0a60*/  @P1 IMAD.MOV.U32 R7, RZ, RZ, RZ ;  /* 0x000000ffff071224 */ /* 0x000fc600078e00ff */
[----:B------:R-:W0:Y:S01]  /*0a70*/  @!P1 LDC R3, c[0x0][0xc] ;  /* 0x00000300ff039b82 */ /* 0x000e220000000800 */
[----:B------:R-:W-:Y:S01]  /*0a80*/  ULDC UR4, c[0x0][0xc] ;  /* 0x0000030000047ab9 */ /* 0x000fe20000000800 */
[----:B------:R-:W-:Y:S02]  /*0a90*/  ULDC UR5, c[0x0][0x10] ;  /* 0x0000040000057ab9 */ /* 0x000fe40000000800 */
[----:B------:R-:W-:-:S04]  /*0aa0*/  UIMAD.WIDE.U32 UR4, UR4, UR5, URZ ;  /* 0x00000005040472a5 */ /* 0x000fc8000f8e003f */
[----:B------:R-:W1:Y:S01]  /*0ab0*/  LDC R0, c[0x0][0x14] ;  /* 0x00000500ff007b82 */ /* 0x000e620000000800 */
[----:B--2---:R-:W-:-:S04]  /*0ac0*/  @P1 IMAD.WIDE.U32 R16, R6, R17, R8 ;  /* 0x0000001106101225 */ /* 0x004fc800078e0008 */
[----:B------:R-:W-:Y:S02]  /*0ad0*/  @P1 IMAD.IADD R17, R17, 0x1, R7 ;  /* 0x0000000111111824 */ /* 0x000fe400078e0207 */
[----:B------:R-:W-:Y:S02]  /*0ae0*/  IMAD.MOV.U32 R7, RZ, RZ, RZ ;  /* 0x000000ffff077224 */ /* 0x000fe400078e00ff */
[----:B0-----:R-:W-:-:S04]  /*0af0*/  @!P1 IMAD.WIDE.U32 R8, R3, R15, R6 ;  /* 0x0000000f03089225 */ /* 0x001fc800078e0006 */
[----:B------:R-:W-:Y:S02]  /*0b00*/  @!P1 IMAD.MOV.U32 R16, RZ, RZ, R8 ;  /* 0x000000ffff109224 */ /* 0x000fe400078e0008 */
[----:B-1----:R-:W-:-:S04]  /*0b10*/  IMAD.WIDE.U32 R10, R0, UR4, RZ ;  /* 0x00000004000a7c25 */ /* 0x002fc8000f8e00ff */
[----:B------:R-:W-:Y:S01]  /*0b20*/  IMAD R3, R0, UR5, RZ ;  /* 0x0000000500037c24 */ /* 0x000fe2000f8e02ff */
[----:B------:R0:W-:Y:S01]  /*0b30*/  STL.64 [R1], R10 ;  /* 0x0000000a01007387 */ /* 0x0001e20000100a00 */
[----:B------:R-:W-:Y:S02]  /*0b40*/  @!P1 IMAD.MOV.U32 R17, RZ, RZ, R9 ;  /* 0x000000ffff119224 */ /* 0x000fe400078e0009 */
[----:B------:R-:W-:Y:S01]  /*0b50*/  IMAD.IADD R0, R11, 0x1, R3 ;  /* 0x000000010b007824 */ /* 0x000fe200078e0203 */
[----:B------:R-:W-:Y:S06]  /*0b60*/  @P0 BRA `(.L_x_9) ;  /* 0x0000000000280947 */ /* 0x000fec0003800000 */
[----:B------:R-:W-:Y:S01]  /*0b70*/  UIMAD.WIDE.U32 UR4, UR40, 0x24924925, URZ ;  /* 0x24924925280478a5 */ /* 0x000fe2000f8e003f */
[----:B------:R-:W-:Y:S01]  /*0b80*/  IADD3 R16, P0, R16, R10, RZ ;  /* 0x0000000a10107210 */ /* 0x000fe20007f1e0ff */
[----:B------:R-:W-:Y:S02]  /*0b90*/  UISETP.GE.U32.AND UP0, UPT, UR40, 0x7, UPT ;  /* 0x000000072800788c */ /* 0x000fe4000bf06070 */
[----:B------:R-:W-:Y:S02]  /*0ba0*/  UIADD3 UR4, -UR5, UR40, URZ ;  /* 0x0000002805047290 */ /* 0x000fe4000fffe13f */
[----:B------:R-:W-:Y:S01]  /*0bb0*/  IMAD.X R17, R0, 0x1, R17, P0 ;  /* 0x0000000100117824 */ /* 0x000fe200000e0611 */
[----:B------:R-:W-:Y:S01]  /*0bc0*/  UMOV UR39, URZ ;  /* 0x0000003f00277c82 */ /* 0x000fe20008000000 */
[----:B------:R-:W-:-:S04]  /*0bd0*/  ULEA.HI UR4, UR4, UR5, URZ, 0x1f ;  /* 0x0000000504047291 */ /* 0x000fc8000f8ff83f */
[----:B------:R-:W-:-:S04]  /*0be0*/  USHF.R.U32.HI UR4, URZ, 0x2, UR4 ;  /* 0x000000023f047899 */ /* 0x000fc80008011604 */
[----:B------:R-:W-:Y:S02]  /*0bf0*/  @UP0 ULOP3.LUT UR39, UR4, 0x1, URZ, 0xc0, !UPT ;  /* 0x0000000104270892 */ /* 0x000fe4000f8ec03f */
[----:B------:R-:W-:-:S12]  /*0c00*/  UIMAD UR38, UR4, -0x7, UR40 ;  /* 0xfffffff9042678a4 */ /* 0x000fd8000f8e0228 */
.L_x_9:
[----:B------:R-:W-:Y:S01]  /*0c10*/  ISETP.GE.U32.AND P0, PT, R16, UR8, PT ;  /* 0x0000000810007c0c */ /* 0x000fe2000bf06070 */
[----:B------:R-:W-:Y:S01]  /*0c20*/  IMAD.MOV.U32 R22, RZ, RZ, -0x1 ;  /* 0xffffffffff167424 */ /* 0x000fe200078e00ff */
[----:B------:R-:W-:Y:S01]  /*0c30*/  PRMT R3, RZ, 0x7610, R3 ;  /* 0x00007610ff037816 */ /* 0x000fe20000000003 */
[----:B------:R-:W-:Y:S01]  /*0c40*/  IMAD.MOV.U32 R18, RZ, RZ, -0x1 ;  /* 0xffffffffff127424 */ /* 0x000fe200078e00ff */
[----:B------:R-:W-:Y:S01]  /*0c50*/  ISETP.GE.U32.AND.EX P0, PT, R17, UR9, PT, P0 ;  /* 0x0000000911007c0c */ /* 0x000fe2000bf06100 */
[----:B------:R-:W-:-:S12]  /*0c60*/  IMAD.MOV.U32 R19, RZ, RZ, -0x1 ;  /* 0xffffffffff137424 */ /* 0x000fd800078e00ff */
[----:B------:R-:W-:Y:S05]  /*0c70*/  @P0 BRA `(.L_x_10) ;  /* 0x0000000400580947 */ /* 0x000fea0003800000 */
[----:B------:R-:W1:Y:S01]  /*0c80*/  LDC.64 R20, c[0x0][0x628] ;  /* 0x00018a00ff147b82 */ /* 0x000e620000000a00 */
[----:B------:R-:W-:Y:S02]  /*0c90*/  IMAD.MOV.U32 R8, RZ, RZ, R16 ;  /* 0x000000ffff087224 */ /* 0x000fe400078e0010 */
[----:B------:R-:W-:-:S05]  /*0ca0*/  IMAD.MOV.U32 R9, RZ, RZ, R17 ;  /* 0x000000ffff097224 */ /* 0x000fca00078e0011 */
[----:B------:R-:W2:Y:S08]  /*0cb0*/  LDC R18, c[0x0][0x630] ;  /* 0x00018c00ff127b82 */ /* 0x000eb00000000800 */
[----:B------:R-:W3:Y:S01]  /*0cc0*/  LDC.64 R24, c[0x0][0x620] ;  /* 0x00018800ff187b82 */ /* 0x000ee20000000a00 */
[----:B-1----:R-:W-:-:S04]  /*0cd0*/  ISETP.NE.U32.AND P0, PT, R20, RZ, PT ;  /* 0x000000ff1400720c */ /* 0x002fc80003f05070 */
[----:B------:R-:W-:-:S13]  /*0ce0*/  ISETP.NE.AND.EX P0, PT, R21, RZ, PT, P0 ;  /* 0x000000ff1500720c */ /* 0x000fda0003f05300 */
[----:B--23--:R-:W-:Y:S05]  /*0cf0*/  @!P0 BRA `(.L_x_11) ;  /* 0x0000000000288947 */ /* 0x00cfea0003800000 */
[----:B------:R-:W1:Y:S02]  /*0d00*/  LDC R3, c[0x0][0x634] ;  /* 0x00018d00ff037b82 */ /* 0x000e640000000800 */
[----:B-1----:R-:W-:-:S05]  /*0d10*/  IADD3 R3, P0, R16, R3, RZ ;  /* 0x0000000310037210 */ /* 0x002fca0007f1e0ff */
[----:B------:R-:W-:-:S04]  /*0d20*/  IMAD.X R19, RZ, RZ, R17, P0 ;  /* 0x000000ffff137224 */ /* 0x000fc800000e0611 */
[----:B------:R-:W-:-:S04]  /*0d30*/  IMAD.WIDE.U32 R8, R19, R20, RZ ;  /* 0x0000001413087225 */ /* 0x000fc800078e00ff */
[----:B0-----:R-:W-:-:S04]  /*0d40*/  IMAD.WIDE.U32 R10, P0, R3, R21, R8 ;  /* 0x00000015030a7225 */ /* 0x001fc80007800008 */
[----:B------:R-:W-:-:S04]  /*0d50*/  IMAD.WIDE.U32 R8, R3, R20, RZ ;  /* 0x0000001403087225 */ /* 0x000fc800078e00ff */
[----:B------:R-:W-:Y:S01]  /*0d60*/  IMAD.X R13, RZ, RZ, RZ, P0 ;  /* 0x000000ffff0d7224 */ /* 0x000fe200000e06ff */
[----:B------:R-:W-:Y:S01]  /*0d70*/  IADD3 RZ, P0, R9, R10, RZ ;  /* 0x0000000a09ff7210 */ /* 0x000fe20007f1e0ff */
[----:B------:R-:W-:-:S04]  /*0d80*/  IMAD.MOV.U32 R12, RZ, RZ, R11 ;  /* 0x000000ffff0c7224 */ /* 0x000fc800078e000b */
[----:B------:R-:W-:-:S08]  /*0d90*/  IMAD.WIDE.U32.X R8, R19, R21, R12, P0 ;  /* 0x0000001513087225 */ /* 0x000fd000000e040c */
.L_x_11:
[-CC-:B------:R-:W-:Y:S01]  /*0da0*/  SHF.R.U64 R30, R8, R18.reuse, R9.reuse ;  /* 0x00000012081e7219 */ /* 0x180fe20000001209 */
[----:B------:R-:W1:Y:S01]  /*0db0*/  LDC R12, c[0x0][0x618] ;  /* 0x00018600ff0c7b82 */ /* 0x000e620000000800 */
[----:B------:R-:W-:Y:S01]  /*0dc0*/  SHF.R.U32.HI R7, RZ, R18, R9 ;  /* 0x00000012ff077219 */ /* 0x000fe20000011609 */
[----:B------:R-:W-:Y:S01]  /*0dd0*/  ULDC UR4, c[0x0][0x150] ;  /* 0x0000540000047ab9 */ /* 0x000fe20000000800 */
[----:B0-----:R-:W-:Y:S02]  /*0de0*/  IADD3 R11, P0, RZ, -R30, RZ ;  /* 0x8000001eff0b7210 */ /* 0x001fe40007f1e0ff */
[----:B------:R-:W-:-:S03]  /*0df0*/  I2FP.F32.U32 R3, R6 ;  /* 0x0000000600037245 */ /* 0x000fc60000201000 */
[----:B------:R-:W0:Y:S01]  /*0e00*/  LDC.64 R26, c[0x0][0x640] ;  /* 0x00019000ff1a7b82 */ /* 0x000e220000000a00 */
[----:B------:R-:W-:Y:S02]  /*0e10*/  IMAD.X R13, RZ, RZ, ~R7, P0 ;  /* 0x000000ffff0d7224 */ /* 0x000fe400000e0e07 */
[----:B------:R-:W-:Y:S01]  /*0e20*/  FMUL R3, R3, UR4 ;  /* 0x0000000403037c20 */ /* 0x000fe20008400000 */
[----:B------:R-:W-:Y:S01]  /*0e30*/  IMAD.WIDE.U32 R8, R11, R24, R16 ;  /* 0x000000180b087225 */ /* 0x000fe200078e0010 */
[----:B------:R-:W-:-:S03]  /*0e40*/  ULDC UR4, c[0x0][0x154] ;  /* 0x0000550000047ab9 */ /* 0x000fc60000000800 */
[----:B------:R-:W-:Y:S01]  /*0e50*/  IMAD R10, R13, R24, RZ ;  /* 0x000000180d0a7224 */ /* 0x000fe200078e02ff */
[----:B------:R-:W2:Y:S01]  /*0e60*/  LDC R7, c[0x0][0x144] ;  /* 0x00005100ff077b82 */ /* 0x000ea20000000800 */
[----:B------:R-:W3:Y:S02]  /*0e70*/  F2I.U32.TRUNC.NTZ R3, R3 ;  /* 0x0000000300037305 */ /* 0x000ee4000020f000 */
[----:B------:R-:W-:-:S04]  /*0e80*/  IMAD R11, R11, R25, R10 ;  /* 0x000000190b0b7224 */ /* 0x000fc800078e020a */
[----:B------:R-:W-:Y:S01]  /*0e90*/  IMAD.IADD R9, R9, 0x1, R11 ;  /* 0x0000000109097824 */ /* 0x000fe200078e020b */
[----:B------:R-:W4:Y:S01]  /*0ea0*/  LDC R18, c[0x0][0x608] ;  /* 0x00018200ff127b82 */ /* 0x000f220000000800 */
[----:B------:R-:W-:-:S03]  /*0eb0*/  IMAD.MOV.U32 R11, RZ, RZ, -0x1 ;  /* 0xffffffffff0b7424 */ /* 0x000fc600078e00ff */
[-C--:B-1----:R-:W-:Y:S02]  /*0ec0*/  SHF.R.U64 R22, R8, R12.reuse, R9 ;  /* 0x0000000c08167219 */ /* 0x082fe40000001209 */
[----:B------:R-:W-:Y:S02]  /*0ed0*/  I2FP.F32.U32 R8, R15 ;  /* 0x0000000f00087245 */ /* 0x000fe40000201000 */
[----:B------:R-:W1:Y:S01]  /*0ee0*/  LDC R24, c[0x0][0x658] ;  /* 0x00019600ff187b82 */ /* 0x000e620000000800 */
[----:B0-----:R-:W-:Y:S01]  /*0ef0*/  ISETP.NE.U32.AND P0, PT, R26, RZ, PT ;  /* 0x000000ff1a00720c */ /* 0x001fe20003f05070 */
[----:B---3--:R-:W-:Y:S01]  /*0f00*/  IMAD.MOV R10, RZ, RZ, -R3 ;  /* 0x000000ffff0a7224 */ /* 0x008fe200078e0a03 */
[----:B------:R-:W-:Y:S01]  /*0f10*/  SHF.R.U32.HI R9, RZ, R12, R9 ;  /* 0x0000000cff097219 */ /* 0x000fe20000011609 */
[----:B------:R-:W-:Y:S01]  /*0f20*/  FMUL R8, R8, UR4 ;  /* 0x0000000408087c20 */ /* 0x000fe20008400000 */
[----:B------:R-:W-:-:S03]  /*0f30*/  ISETP.NE.AND.EX P0, PT, R27, RZ, PT, P0 ;  /* 0x000000ff1b00720c */ /* 0x000fc60003f05300 */
[----:B------:R-:W0:Y:S01]  /*0f40*/  LDC R20, c[0x0][0x148] ;  /* 0x00005200ff147b82 */ /* 0x000e220000000800 */
[----:B--2---:R-:W-:-:S07]  /*0f50*/  IMAD R3, R7, R10, R6 ;  /* 0x0000000a07037224 */ /* 0x004fce00078e0206 */
[----:B------:R-:W2:Y:S01]  /*0f60*/  LDC R21, c[0x0][0x600] ;  /* 0x00018000ff157b82 */ /* 0x000ea20000000800 */
[-CC-:B----4-:R-:W-:Y:S02]  /*0f70*/  SHF.R.U64 R32, R22, R18.reuse, R9.reuse ;  /* 0x0000001216207219 */ /* 0x190fe40000001209 */
[----:B------:R-:W-:Y:S01]  /*0f80*/  SHF.R.U32.HI R7, RZ, R18, R9 ;  /* 0x00000012ff077219 */ /* 0x000fe20000011609 */
[----:B------:R-:W-:Y:S01]  /*0f90*/  IMAD.MOV.U32 R9, RZ, RZ, 0x1 ;  /* 0x00000001ff097424 */ /* 0x000fe200078e00ff */
[----:B------:R3:W4:Y:S03]  /*0fa0*/  F2I.U32.TRUNC.NTZ R18, R8 ;  /* 0x0000000800127305 */ /* 0x000726000020f000 */
[----:B------:R-:W0:Y:S01]  /*0fb0*/  LDC R25, c[0x0][0x648] ;  /* 0x00019200ff197b82 */ /* 0x000e220000000800 */
[-C--:B-1----:R-:W-:Y:S02]  /*0fc0*/  SHF.L.U32 R6, R11, R24.reuse, RZ ;  /* 0x000000180b067219 */ /* 0x082fe400000006ff */
[----:B------:R-:W-:-:S02]  /*0fd0*/  SHF.R.U64 R34, R32, R24, R7 ;  /* 0x0000001820227219 */ /* 0x000fc40000001207 */
[----:B------:R-:W-:Y:S02]  /*0fe0*/  LOP3.LUT R13, RZ, R6, RZ, 0x33, !PT ;  /* 0x00000006ff0d7212 */ /* 0x000fe400078e33ff */
[-C--:B------:R-:W-:Y:S01]  /*0ff0*/  SHF.R.U32.HI R7, RZ, R24.reuse, R7 ;  /* 0x00000018ff077219 */ /* 0x080fe20000011607 */
[----:B------:R-:W1:Y:S01]  /*1000*/  LDC R29, c[0x0][0x638] ;  /* 0x00018e00ff1d7b82 */ /* 0x000e620000000800 */
[----:B------:R-:W-:Y:S01]  /*1010*/  SHF.L.U32 R12, R9, R24, RZ ;  /* 0x00000018090c7219 */ /* 0x000fe200000006ff */
[----:B------:R-:W-:-:S06]  /*1020*/  IMAD.MOV.U32 R6, RZ, RZ, R34 ;  /* 0x000000ffff067224 */ /* 0x000fcc00078e0022 */
[----:B------:R-:W0:Y:S01]  /*1030*/  LDC R28, c[0x0][0x610] ;  /* 0x00018400ff1c7b82 */ /* 0x000e220000000800 */
[----:B---34-:R-:W-:Y:S05]  /*1040*/  @!P0 BRA `(.L_x_12) ;  /* 0x0000000000288947 */ /* 0x018fea0003800000 */
[----:B------:R-:W3:Y:S02]  /*1050*/  LDC R11, c[0x0][0x64c] ;  /* 0x00019300ff0b7b82 */ /* 0x000ee40000000800 */
[----:B---3--:R-:W-:-:S05]  /*1060*/  IADD3 R11, P0, R34, R11, RZ ;  /* 0x0000000b220b7210 */ /* 0x008fca0007f1e0ff */
[----:B------:R-:W-:-:S04]  /*1070*/  IMAD.X R19, RZ, RZ, R7, P0 ;  /* 0x000000ffff137224 */ /* 0x000fc800000e0607 */
[----:B------:R-:W-:-:S04]  /*1080*/  IMAD.WIDE.U32 R6, R19, R26, RZ ;  /* 0x0000001a13067225 */ /* 0x000fc800078e00ff */
[----:B------:R-:W-:-:S04]  /*1090*/  IMAD.WIDE.U32 R8, P0, R11, R27, R6 ;  /* 0x0000001b0b087225 */ /* 0x000fc80007800006 */
[----:B------:R-:W-:-:S04]  /*10a0*/  IMAD.WIDE.U32 R6, R11, R26, RZ ;  /* 0x0000001a0b067225 */ /* 0x000fc800078e00ff */
[----:B------:R-:W-:Y:S01]  /*10b0*/  IMAD.X R11, RZ, RZ, RZ, P0 ;  /* 0x000000ffff0b7224 */ /* 0x000fe200000e06ff */
[----:B------:R-:W-:Y:S01]  /*10c0*/  IADD3 RZ, P0, R7, R8, RZ ;  /* 0x0000000807ff7210 */ /* 0x000fe20007f1e0ff */
[----:B------:R-:W-:-:S04]  /*10d0*/  IMAD.MOV.U32 R10, RZ, RZ, R9 ;  /* 0x000000ffff0a7224 */ /* 0x000fc800078e0009 */
[----:B------:R-:W-:-:S08]  /*10e0*/  IMAD.WIDE.U32.X R6, R19, R27, R10, P0 ;  /* 0x0000001b13067225 */ /* 0x000fd000000e040a */
.L_x_12:
[----:B0-----:R-:W-:Y:S01]  /*10f0*/  SHF.R.U64 R6, R6, R25, R7 ;  /* 0x0000001906067219 */ /* 0x001fe20000001207 */
[----:B--2---:R-:W-:Y:S01]  /*1100*/  VIADD R7, R21, 0xffffffff ;  /* 0xffffffff15077836 */ /* 0x004fe20000000000 */
[----:B------:R-:W-:Y:S01]  /*1110*/  LOP3.LUT R13, R32, R13, RZ, 0xc0, !PT ;  /* 0x0000000d200d7212 */ /* 0x000fe200078ec0ff */
[----:B------:R-:W-:Y:S02]  /*1120*/  IMAD.MOV R18, RZ, RZ, -R18 ;  /* 0x000000ffff127224 */ /* 0x000fe400078e0a12 */
[----:B------:R-:W-:Y:S01]  /*1130*/  IMAD.MOV R8, RZ, RZ, -R6 ;  /* 0x000000ffff087224 */ /* 0x000fe200078e0a06 */
[----:B------:R-:W-:Y:S01]  /*1140*/  LOP3.LUT R7, R22, R7, RZ, 0xc0, !PT ;  /* 0x0000000716077212 */ /* 0x000fe200078ec0ff */
[----:B------:R-:W-:Y:S02]  /*1150*/  IMAD R12, R12, R6, R13 ;  /* 0x000000060c0c7224 */ /* 0x000fe400078e020d */
[----:B------:R-:W-:Y:S02]  /*1160*/  @P1 IMAD R3, R20, R18, R15 ;  /* 0x0000001214031224 */ /* 0x000fe400078e020f */
[----:B-1----:R-:W-:-:S02]  /*1170*/  IMAD R6, R8, R29, R34 ;  /* 0x0000001d08067224 */ /* 0x002fc400078e0222 */
[----:B------:R-:W-:Y:S02]  /*1180*/  IMAD R22, R12, R28, R3 ;  /* 0x0000001c0c167224 */ /* 0x000fe400078e0203 */
[----:B------:R-:W-:Y:S02]  /*1190*/  IMAD R7, R6, R21, R7 ;  /* 0x0000001506077224 */ /* 0x000fe400078e0207 */
[----:B------:R-:W-:Y:S02]  /*11a0*/  IMAD.MOV.U32 R3, RZ, RZ, 0x1 ;  /* 0x00000001ff037424 */ /* 0x000fe400078e00ff */
[----:B------:R-:W-:Y:S01]  /*11b0*/  IMAD.MOV.U32 R19, RZ, RZ, R30 ;  /* 0x000000ffff137224 */ /* 0x000fe200078e001e */
[----:B------:R-:W-:Y:S02]  /*11c0*/  SEL R18, R7, R22, !P1 ;  /* 0x0000001607127207 */ /* 0x000fe40004800000 */
[----:B------:R-:W-:-:S07]  /*11d0*/  SEL R22, R22, R7, !P1 ;  /* 0x0000000716167207 */ /* 0x000fce0004800000 */
.L_x_10:
[----:B------:R-:W-:Y:S05]  /*11e0*/  @!P2 BRA `(.L_x_13) ;  /* 0x00000034005ca947 */ /* 0x000fea0003800000 */
[----:B------:R-:W-:-:S13]  /*11f0*/  ISETP.GT.U32.AND P0, PT, R31, 0x1, PT ;  /* 0x000000011f00780c */ /* 0x000fda0003f04070 */
[----:B------:R-:W-:Y:S05]  /*1200*/  @P0 EXIT ;  /* 0x000000000000094d */ /* 0x000fea0003800000 */
.L_x_14:
[----:B------:R-:W-:-:S08]  /*1210*/  NOP ;  /* 0x0000000000007918 */ /* 0x000fd00000000000 */
[----:B------:R-:W1:Y:S02]  /*1220*/  USETMAXREG.TRY_ALLOC.CTAPOOL UP0, 0xe8 ;  /* 0x000000e8000079c8 */ /* 0x000e640008000600 */
[----:B-1----:R-:W-:-:S13]  /*1230*/  PLOP3.LUT P0, PT, PT, PT, UP0, 0x80, 0x0 ;  /* 0x000000000000781c */ /* 0x002fda0003f0f008 */
[----:B------:R-:W-:Y:S05]  /*1240*/  @!P0 BRA `(.L_x_14) ;  /* 0xfffffffc00f08947 */ /* 0x000fea000383ffff */
[----:B------:R-:W-:-:S13]  /*1250*/  LOP3.LUT P0, RZ, R3, 0xff, RZ, 0xc0, !PT ;  /* 0x000000ff03ff7812 */ /* 0x000fda000780c0ff */
[----:B------:R-:W-:Y:S05]  /*1260*/  @!P0 EXIT ;  /* 0x000000000000894d */ /* 0x000fea0003800000 */
[----:B------:R-:W2:Y:S01]  /*1270*/  LDL.64 R8, [R1] ;  /* 0x0000000001087983 */ /* 0x000ea20000100a00 */
[----:B------:R-:W-:Y:S01]  /*1280*/  SHF.R.S32.HI R4, RZ, 0x1f, R5 ;  /* 0x0000001fff047819 */ /* 0x000fe20000011405 */
[----:B------:R-:W1:Y:S01]  /*1290*/  S2UR UR4, SR_CgaCtaId ;  /* 0x00000000000479c3 */ /* 0x000e620000008800 */
[----:B------:R-:W-:Y:S01]  /*12a0*/  UMOV UR41, 0x400 ;  /* 0x0000040000297882 */ /* 0x000fe20000000000 */
[----:B------:R-:W-:Y:S01]  /*12b0*/  UISETP.LT.AND UP0, UPT, UR40, 0x1, UPT ;  /* 0x000000012800788c */ /* 0x000fe2000bf01270 */
[CC--:B------:R-:W-:Y:S01]  /*12c0*/  LEA.HI R3, R4.reuse, R5.reuse, RZ, 0x2 ;  /* 0x0000000504037211 */ /* 0x0c0fe200078f10ff */
[----:B------:R-:W-:Y:S01]  /*12d0*/  UIADD3 UR5, UR43, -0x1, URZ ;  /* 0xffffffff2b057890 */ /* 0x000fe2000fffe03f */
[----:B------:R-:W-:Y:S01]  /*12e0*/  LEA.HI R4, R4, R5, RZ, 0x5 ;  /* 0x0000000504047211 */ /* 0x000fe200078f28ff */
[----:B------:R-:W-:Y:S01]  /*12f0*/  USEL UR42, UR40, 0x1, UP0 ;  /* 0x00000001282a7887 */ /* 0x000fe20008000000 */
[--C-:B------:R-:W-:Y:S01]  /*1300*/  SHF.R.S32.HI R58, RZ, 0x2, R3.reuse ;  /* 0x00000002ff3a7819 */ /* 0x100fe20000011403 */
[----:B------:R-:W3:Y:S01]  /*1310*/  LDC R64, c[0x0][0x658] ;  /* 0x00019600ff407b82 */ /* 0x000ee20000000800 */
[----:B------:R-:W-:Y:S01]  /*1320*/  SHF.R.S32.HI R7, RZ, 0x1f, R3 ;  /* 0x0000001fff077819 */ /* 0x000fe20000011403 */
[----:B------:R-:W-:Y:S01]  /*1330*/  UISETP.NE.AND UP0, UPT, UR5, URZ, UPT ;  /* 0x0000003f0500728c */ /* 0x000fe2000bf05270 */
[----:B------:R-:W-:Y:S01]  /*1340*/  LOP3.LUT R6, R3, 0xfffffffc, RZ, 0xc0, !PT ;  /* 0xfffffffc03067812 */ /* 0x000fe200078ec0ff */
[----:B------:R-:W-:Y:S01]  /*1350*/  ULDC UR8, c[0x0][0x284] ;  /* 0x0000a10000087ab9 */ /* 0x000fe20000000800 */
[----:B------:R-:W-:Y:S01]  /*1360*/  LEA.HI R7, R7, R58, RZ, 0x3 ;  /* 0x0000003a07077211 */ /* 0x000fe200078f18ff */
[----:B------:R-:W-:Y:S01]  /*1370*/  USEL UR7, URZ, 0x1, UP0 ;  /* 0x000000013f077887 */ /* 0x000fe20008000000 */
[----:B------:R-:W-:Y:S01]  /*1380*/  SHF.R.S32.HI R3, RZ, 0x5, R4 ;  /* 0x00000005ff037819 */ /* 0x000fe20000011404 */
[----:B------:R-:W4:Y:S01]  /*1390*/  LDC.64 R62, c[0x0][0x5c8] ;  /* 0x00017200ff3e7b82 */ /* 0x000f220000000a00 */
[----:B------:R-:W-:Y:S01]  /*13a0*/  LOP3.LUT R7, R7, 0xfffffff8, RZ, 0xc0, !PT ;  /* 0xfffffff807077812 */ /* 0x000fe200078ec0ff */
[----:B------:R-:W-:Y:S01]  /*13b0*/  IMAD.IADD R6, R5, 0x1, -R6 ;  /* 0x0000000105067824 */ /* 0x000fe200078e0a06 */
[----:B------:R-:W-:Y:S01]  /*13c0*/  LOP3.LUT R74, R23, 0x1, RZ, 0xfc, !PT ;  /* 0x00000001174a7812 */ /* 0x000fe200078efcff */
[----:B------:R-:W-:Y:S01]  /*13d0*/  IMAD.MOV.U32 R5, RZ, RZ, 0x1 ;  /* 0x00000001ff057424 */ /* 0x000fe200078e00ff */
[----:B------:R-:W-:Y:S01]  /*13e0*/  USHF.L.U32 UR47, UR40, 0x1, URZ ;  /* 0x00000001282f7899 */ /* 0x000fe2000800063f */
[----:B------:R-:W-:Y:S01]  /*13f0*/  IMAD.IADD R58, R58, 0x1, -R7 ;  /* 0x000000013a3a7824 */ /* 0x000fe200078e0a07 */
[----:B------:R-:W-:Y:S01]  /*1400*/  UIADD3 UR42, -UR42, UR40, URZ ;  /* 0x000000282a2a7290 */ /* 0x000fe2000fffe13f */
[----:B------:R-:W0:Y:S01]  /*1410*/  LDC R65, c[0x0][0x288] ;  /* 0x0000a200ff417b82 */ /* 0x000e220000000800 */
[----:B-1----:R-:W-:Y:S01]  /*1420*/  ULEA UR41, UR4, UR41, 0x18 ;  /* 0x0000002904297291 */ /* 0x002fe2000f8ec03f */
[C-C-:B------:R-:W-:Y:S01]  /*1430*/  IMAD R69, R3.reuse, -0x10, -R58.reuse ;  /* 0xfffffff003457824 */ /* 0x140fe200078e0a3a */
[--C-:B------:R-:W-:Y:S01]  /*1440*/  SHF.R.S32.HI R59, RZ, 0x1f, R58.reuse ;  /* 0x0000001fff3b7819 */ /* 0x100fe2000001143a */
[----:B------:R-:W-:Y:S01]  /*1450*/  USHF.L.U32 UR4, UR5, 0x3, URZ ;  /* 0x0000000305047899 */ /* 0x000fe2000800063f */
[----:B------:R-:W-:Y:S01]  /*1460*/  IMAD.SHL.U32 R60, R6, 0x2, RZ ;  /* 0x00000002063c7824 */ /* 0x000fe200078e00ff */
[----:B------:R-:W-:Y:S01]  /*1470*/  UIADD3 UR5, UR41, 0x180, URZ ;  /* 0x0000018029057890 */ /* 0x000fe2000fffe03f */
[----:B------:R-:W-:Y:S01]  /*1480*/  IMAD.U32 R75, RZ, RZ, UR7 ;  /* 0x00000007ff4b7e24 */ /* 0x000fe2000f8e00ff */
[----:B------:R-:W1:Y:S01]  /*1490*/  LDC R67, c[0x0][0x600] ;  /* 0x00018000ff437b82 */ /* 0x000e620000000800 */
[----:B------:R-:W-:Y:S01]  /*14a0*/  IMAD.WIDE R58, R3, 0x10, R58 ;  /* 0x00000010033a7825 */ /* 0x000fe200078e023a */
[----:B------:R-:W-:Y:S01]  /*14b0*/  UIADD3 UR6, UR41, 0x1c180, URZ ;  /* 0x0001c18029067890 */ /* 0x000fe2000fffe03f */
[----:B------:R-:W-:Y:S01]  /*14c0*/  SHF.R.S32.HI R61, RZ, 0x1f, R60 ;  /* 0x0000001fff3d7819 */ /* 0x000fe2000001143c */
[----:B------:R-:W-:Y:S01]  /*14d0*/  USHF.R.U32.HI UR5, URZ, 0x4, UR5 ;  /* 0x000000043f057899 */ /* 0x000fe20008011605 */
[----:B------:R-:W-:Y:S01]  /*14e0*/  IMAD.MOV.U32 R3, RZ, RZ, -0x1 ;  /* 0xffffffffff037424 */ /* 0x000fe200078e00ff */
[----:B------:R-:W-:Y:S01]  /*14f0*/  USHF.R.U32.HI UR6, URZ, 0x4, UR6 ;  /* 0x000000043f067899 */ /* 0x000fe20008011606 */
[----:B------:R-:W-:Y:S01]  /*1500*/  VIADD R69, R69, UR8 ;  /* 0x0000000845457c36 */ /* 0x000fe20008000000 */
[----:B------:R-:W-:Y:S01]  /*1510*/  UIADD3 UR48, UR41, 0x80, URZ ;  /* 0x0000008029307890 */ /* 0x000fe2000fffe03f */
[C---:B----4-:R-:W-:Y:S01]  /*1520*/  SHF.L.U64.HI R63, R62.reuse, 0x3, R63 ;  /* 0x000000033e3f7819 */ /* 0x050fe2000001023f */
[----:B------:R-:W-:Y:S01]  /*1530*/  ULOP3.LUT UR4, UR4, 0x8, URZ, 0xc0, !UPT ;  /* 0x0000000804047892 */ /* 0x000fe2000f8ec03f */
[-C--:B---3--:R-:W-:Y:S01]  /*1540*/  SHF.L.U32 R3, R3, R64.reuse, RZ ;  /* 0x0000004003037219 */ /* 0x088fe200000006ff */
[----:B------:R-:W-:Y:S01]  /*1550*/  ULOP3.LUT UR5, UR5, 0x3fff, URZ, 0xc0, !UPT ;  /* 0x00003fff05057892 */ /* 0x000fe2000f8ec03f */
[----:B------:R-:W-:Y:S01]  /*1560*/  SHF.L.U32 R64, R5, R64, RZ ;  /* 0x0000004005407219 */ /* 0x000fe200000006ff */
[----:B------:R-:W-:Y:S01]  /*1570*/  ULOP3.LUT UR6, UR6, 0x3fff, URZ, 0xc0, !UPT ;  /* 0x00003fff06067892 */ /* 0x000fe2000f8ec03f */
[----:B------:R-:W-:Y:S01]  /*1580*/  IMAD.SHL.U32 R62, R62, 0x8, RZ ;  /* 0x000000083e3e7824 */ /* 0x000fe200078e00ff */
[----:B------:R-:W-:Y:S01]  /*1590*/  LOP3.LUT R68, RZ, R3, RZ, 0x33, !PT ;  /* 0x00000003ff447212 */ /* 0x000fe200078e33ff */
[----:B0-----:R-:W-:Y:S01]  /*15a0*/  IMAD R65, R6, -0x2, R65 ;  /* 0xfffffffe06417824 */ /* 0x001fe200078e0241 */
[----:B------:R-:W-:-:S02]  /*15b0*/  ULEA UR43, UR43, UR48, 0x3 ;  /* 0x000000302b2b7291 */ /* 0x000fc4000f8e183f */
[----:B------:R-:W-:Y:S02]  /*15c0*/  ULOP3.LUT UR49, UR4, 0x8, URZ, 0x3c, !UPT ;  /* 0x0000000804317892 */ /* 0x000fe4000f8e3c3f */
[----:B------:R-:W-:Y:S01]  /*15d0*/  ULOP3.LUT UR44, UR4, 0x18, URZ, 0x3c, !UPT ;  /* 0x00000018042c7892 */ /* 0x000fe2000f8e3c3f */
[----:B-1----:R-:W-:Y:S01]  /*15e0*/  VIADD R67, R67, 0xffffffff ;  /* 0xffffffff43437836 */ /* 0x002fe20000000000 */
[----:B------:R-:W-:Y:S02]  /*15f0*/  ULOP3.LUT UR45, UR5, 0x10000, URZ, 0xfc, !UPT ;  /* 0x00010000052d7892 */ /* 0x000fe4000f8efc3f */
[----:B------:R-:W-:Y:S01]  /*1600*/  ULOP3.LUT UR46, UR6, 0x10000, URZ, 0xfc, !UPT ;  /* 0x00010000062e7892 */ /* 0x000fe2000f8efc3f */
[----:B--2---:R-:W-:-:S11]  /*1610*/  SHF.L.U64.HI R66, R8, 0x1, R0 ;  /* 0x0000000108427819 */ /* 0x004fd60000010200 */
.L_x_98:
[----:B------:R-:W-:-:S04]  /*1620*/  SHF.L.U32 R0, R75, 0x1f, RZ ;  /* 0x0000001f4b007819 */ /* 0x000fc800000006ff */
[----:B------:R-:W0:Y:S02]  /*1630*/  SYNCS.PHASECHK.TRANS64.TRYWAIT P0, [UR43+-0x8], R0 ;  /* 0xfffff800ff0075a7 */ /* 0x000e24000800016b */
[----:B01-34-:R-:W-:Y:S05]  /*1640*/  @!P0 BRA `(.L_x_15) ;  /* 0x0000004000c88947 */ /* 0x01bfea0003800000 */
.L_x_123:
[----:B------:R-:W-:Y:S02]  /*1650*/  ULDC UR4, c[0x0][0x28c] ;  /* 0x0000a30000047ab9 */ /* 0x000fe40000000800 */
[----:B------:R-:W-:-:S13]  /*1660*/  ISETP.LT.AND P0, PT, RZ, UR4, PT ;  /* 0x00000004ff007c0c */ /* 0x000fda000bf01270 */
[----:B------:R-:W-:Y:S05]  /*1670*/  @P0 BRA `(.L_x_16) ;  /* 0x0000000000400947 */ /* 0x000fea0003800000 */
[----:B0-----:R-:W-:Y:S01]  /*1680*/  MOV R0, 0x0 ;  /* 0x0000000000007802 */ /* 0x001fe20000000f00 */
[----:B------:R-:W-:Y:S01]  /*1690*/  ULDC.64 UR4, c[0x4][0x68] ;  /* 0x01001a0000047ab9 */ /* 0x000fe20000000a00 */
[----:B------:R-:W-:Y:S01]  /*16a0*/  ULDC.64 UR6, c[0x4][0x8] ;  /* 0x0100020000067ab9 */ /* 0x000fe20000000a00 */
[----:B------:R-:W-:Y:S01]  /*16b0*/  IMAD.U32 R4, RZ, RZ, UR4 ;  /* 0x00000004ff047e24 */ /* 0x000fe2000f8e00ff */
[----:B------:R0:W1:Y:S01]  /*16c0*/  LDC.64 R14, c[0x4][R0] ;  /* 0x01000000000e7b82 */ /* 0x0000620000000a00 */
[----:B------:R-:W-:Y:S01]  /*16d0*/  IMAD.U32 R5, RZ, RZ, UR5 ;  /* 0x00000005ff057e24 */ /* 0x000fe2000f8e00ff */
[----:B------:R-:W-:Y:S01]  /*16e0*/  ULDC.64 UR4, c[0x4][0x70] ;  /* 0x01001c0000047ab9 */ /* 0x000fe20000000a00 */
[----:B------:R-:W-:Y:S02]  /*16f0*/  IMAD.U32 R10, RZ, RZ, UR6 ;  /* 0x00000006ff0a7e24 */ /* 0x000fe4000f8e00ff */
[----:B------:R-:W-:Y:S02]  /*1700*/  IMAD.U32 R6, RZ, RZ, UR4 ;  /* 0x00000004ff067e24 */ /* 0x000fe4000f8e00ff */
[----:B------:R-:W-:-:S02]  /*1710*/  IMAD.U32 R7, RZ, RZ, UR5 ;  /* 0x00000005ff077e24 */ /* 0x000fc4000f8e00ff */
[----:B------:R-:W-:Y:S02]  /*1720*/  IMAD.U32 R11, RZ, RZ, UR7 ;  /* 0x00000007ff0b7e24 */ /* 0x000fe4000f8e00ff */
[----:B------:R-:W-:Y:S02]  /*1730*/  IMAD.MOV.U32 R8, RZ, RZ, 0x1e1 ;  /* 0x000001e1ff087424 */ /* 0x000fe400078e00ff */
[----:B------:R-:W-:Y:S02]  /*1740*/  IMAD.MOV.U32 R12, RZ, RZ, 0x1 ;  /* 0x00000001ff0c7424 */ /* 0x000fe400078e00ff */
[----:B0-----:R-:W-:-:S07]  /*1750*/  IMAD.MOV.U32 R13, RZ, RZ, RZ ;  /* 0x000000ffff0d7224 */ /* 0x001fce00078e00ff */
[----:B------:R-:W-:-:S07]  /*1760*/  LEPC R20, `(.L_x_16) ;  /* 0x000000001014794e */ /* 0x000fce0000000000 */
[----:B-1---5:R-:W-:Y:S05]  /*1770*/  CALL.ABS.NOINC R14 ;  /* 0x000000000e007343 */ /* 0x022fea0003c00000 */
.L_x_16:
[----:B------:R-:W-:-:S13]  /*1780*/  ISETP.NE.AND P0, PT, R74, 0x3, PT ;  /* 0x000000034a00780c */ /* 0x000fda0003f05270 */
[----:B------:R-:W-:Y:S05]  /*1790*/  @!P0 BRA `(.L_x_17) ;  /* 0x0000000000048947 */ /* 0x000fea0003800000 */
[----:B------:R-:W-:Y:S01]  /*17a0*/  BPT.TRAP 0x1 ;  /* 0x000000040000795c */ /* 0x000fe20000300000 */
.L_x_17:
[----:B0-----:R-:W-:Y:S02]  /*17b0*/  IMAD.U32 R3, RZ, RZ, UR38 ;  /* 0x00000026ff037e24 */ /* 0x001fe4000f8e00ff */
[----:B------:R-:W-:-:S03]  /*17c0*/  IMAD.U32 R0, RZ, RZ, UR39 ;  /* 0x00000027ff007e24 */ /* 0x000fc6000f8e00ff */
[----:B------:R-:W-:Y:S02]  /*17d0*/  LEA R3, R3, UR41, 0x3 ;  /* 0x0000002903037c11 */ /* 0x000fe4000f8e18ff */
[----:B------:R-:W-:-:S04]  /*17e0*/  SHF.L.U32 R0, R0, 0x1f, RZ ;  /* 0x0000001f00007819 */ /* 0x000fc800000006ff */
[----:B------:R0:W1:Y:S01]  /*17f0*/  SYNCS.PHASECHK.TRANS64.TRYWAIT P1, [R3+URZ], R0 ;  /* 0x00000000030075a7 */ /* 0x000062000802017f */
[----:B------:R-:W-:Y:S05]  /*1800*/  @!P0 BRA `(.L_x_18) ;  /* 0x0000000000048947 */ /* 0x000fea0003800000 */
[----:B------:R-:W-:Y:S01]  /*1810*/  BPT.TRAP 0x1 ;  /* 0x000000040000795c */ /* 0x000fe20000300000 */
.L_x_18:
[----:B-1----:R-:W-:Y:S05]  /*1820*/  @P1 BRA `(.L_x_19) ;  /* 0x0000000000081947 */ /* 0x002fea0003800000 */
[----:B------:R-:W1:Y:S02]  /*1830*/  SYNCS.PHASECHK.TRANS64.TRYWAIT P1, [R3+URZ], R0 ;  /* 0x00000000030075a7 */ /* 0x000e64000802017f */
[----:B-1----:R-:W-:Y:S05]  /*1840*/  @!P1 BRA `(.L_x_20) ;  /* 0x0000004000609947 */ /* 0x002fea0003800000 */
.L_x_19:
[----:B------:R-:W-:Y:S05]  /*1850*/  WARPSYNC.ALL ;  /* 0x0000000000007948 */ /* 0x000fea0003800000 */
[----:B------:R-:W-:Y:S01]  /*1860*/  ULEA UR8, UR38, UR45, 0xa ;  /* 0x0000002d26087291 */ /* 0x000fe2000f8e503f */
[----:B------:R-:W-:Y:S01]  /*1870*/  WARPGROUP.ARRIVE ;  /* 0x00000000000079c5 */ /* 0x000fe20000000000 */
[----:B------:R-:W-:Y:S01]  /*1880*/  ULEA UR9, UR38, UR46, 0xa ;  /* 0x0000002e26097291 */ /* 0x000fe2000f8e503f */
[----:B01----:R-:W-:Y:S01]  /*1890*/  IMAD.U32 R0, RZ, RZ, UR42 ;  /* 0x0000002aff007e24 */ /* 0x003fe2000f8e00ff */
[----:B------:R-:W-:Y:S01]  /*18a0*/  UMOV UR5, 0x40000040 ;  /* 0x4000004000057882 */ /* 0x000fe20000000000 */
[----:B------:R-:W-:-:S02]  /*18b0*/  UMOV UR7, 0x40000040 ;  /* 0x4000004000077882 */ /* 0x000fc40000000000 */
[----:B------:R-:W-:Y:S01]  /*18c0*/  UMOV UR4, UR8 ;  /* 0x0000000800047c82 */ /* 0x000fe20008000000 */
[----:B------:R-:W-:Y:S01]  /*18d0*/  ISETP.GE.AND P1, PT, R0, 0x1, PT ;  /* 0x000000010000780c */ /* 0x000fe20003f26270 */
[----:B------:R-:W-:Y:S02]  /*18e0*/  UMOV UR6, UR9 ;  /* 0x0000000900067c82 */ /* 0x000fe40008000000 */
[----:B------:R-:W-:Y:S01]  /*18f0*/  HGMMA.64x64x8.F32.TF32 R24, gdesc[UR4], RZ, !UPT, gsb0 ;  /* 0x04e00000041879f0 */ /* 0x000fe2000c0028ff */
[----:B------:R-:W-:Y:S02]  /*1900*/  UIADD3 UR4, UR8, 0x2, URZ ;  /* 0x0000000208047890 */ /* 0x000fe4000fffe03f */
[----:B------:R-:W-:Y:S01]  /*1910*/  UIADD3 UR6, UR9, 0x2, URZ ;  /* 0x0000000209067890 */ /* 0x000fe2000fffe03f */
[----:B------:R-:W-:Y:S01]  /*1920*/  UMOV UR5, 0x40000040 ;  /* 0x4000004000057882 */ /* 0x000fe20000000000 */
[----:B------:R-:W-:Y:S01]  /*1930*/  UMOV UR7, 0x40000040 ;  /* 0x4000004000077882 */ /* 0x000fe20000000000 */
[----:B------:R-:W-:-:S02]  /*1940*/  WARPGROUP.DEPBAR.LE gsb0, 0x0 ;  /* 0x00008000000079c5 */ /* 0x000fc40000010000 */
[----:B------:R-:W-:-:S06]  /*1950*/  WARPGROUP.ARRIVE ;  /* 0x00000000000079c5 */ /* 0x000fcc0000000000 */
[----:B------:R-:W-:Y:S01]  /*1960*/  HGMMA.64x64x8.F32.TF32 R24, gdesc[UR4], R24, gsb0 ;  /* 0x04e00000041879f0 */ /* 0x000fe20008002818 */
[----:B------:R-:W-:Y:S02]  /*1970*/  UIADD3 UR4, UR8, 0x4, URZ ;  /* 0x0000000408047890 */ /* 0x000fe4000fffe03f */
[----:B------:R-:W-:Y:S01]  /*1980*/  UIADD3 UR6, UR9, 0x4, URZ ;  /* 0x0000000409067890 */ /* 0x000fe2000fffe03f */
[----:B------:R-:W-:Y:S01]  /*1990*/  UMOV UR5, 0x40000040 ;  /* 0x4000004000057882 */ /* 0x000fe20000000000 */
[----:B------:R-:W-:Y:S01]  /*19a0*/  UMOV UR7, 0x40000040 ;  /* 0x4000004000077882 */ /* 0x000fe20000000000 */
[----:B------:R-:W-:Y:S02]  /*19b0*/  WARPGROUP.DEPBAR.LE gsb0, 0x0 ;  /* 0x00008000000079c5 */ /* 0x000fe40000010000 */
        /* <DEDUP_REMOVED lines=36> */
[----:B------:R-:W-:Y:S03]  /*1c00*/  HGMMA.64x64x8.F32.TF32 R24, gdesc[UR4], R24, gsb0 ;  /* 0x04e00000041879f0 */ /* 0x000fe60008002818 */
[----:B------:R-:W-:Y:S02]  /*1c10*/  WARPGROUP.DEPBAR.LE gsb0, 0x0 ;  /* 0x00008000000079c5 */ /* 0x000fe40000010000 */
[----:B------:R-:W-:Y:S05]  /*1c20*/  @!P1 BRA `(.L_x_21) ;  /* 0x0000000400809947 */ /* 0x000fea0003800000 */
[----:B------:R-:W-:Y:S01]  /*1c30*/  UIADD3 UR8, UR38, 0x1, URZ ;  /* 0x0000000126087890 */ /* 0x000fe2000fffe03f */
[----:B------:R-:W-:Y:S01]  /*1c40*/  IMAD.U32 R0, RZ, RZ, UR42 ;  /* 0x0000002aff007e24 */ /* 0x000fe2000f8e00ff */
[----:B------:R-:W-:Y:S02]  /*1c50*/  UMOV UR9, UR38 ;  /* 0x0000002600097c82 */ /* 0x000fe40008000000 */
[----:B------:R-:W-:-:S04]  /*1c60*/  UISETP.NE.AND UP0, UPT, UR8, 0x7, UPT ;  /* 0x000000070800788c */ /* 0x000fc8000bf05270 */
[----:B------:R-:W-:Y:S02]  /*1c70*/  USEL UR4, URZ, 0x1, UP0 ;  /* 0x000000013f047887 */ /* 0x000fe40008000000 */
[----:B------:R-:W-:Y:S02]  /*1c80*/  USEL UR8, UR8, URZ, UP0 ;  /* 0x0000003f08087287 */ /* 0x000fe40008000000 */
[----:B------:R-:W-:-:S06]  /*1c90*/  ULOP3.LUT UR4, UR39, UR4, URZ, 0x3c, !UPT ;  /* 0x0000000427047292 */ /* 0x000fcc000f8e3c3f */
[----:B------:R-:W-:-:S07]  /*1ca0*/  IMAD.U32 R5, RZ, RZ, UR4 ;  /* 0x00000004ff057e24 */ /* 0x000fce000f8e00ff */
.L_x_28:
[----:B01----:R-:W-:Y:S05]  /*1cb0*/  @!P0 BRA `(.L_x_22) ;  /* 0x0000000000048947 */ /* 0x003fea0003800000 */
[----:B------:R-:W-:Y:S01]  /*1cc0*/  BPT.TRAP 0x1 ;  /* 0x000000040000795c */ /* 0x000fe20000300000 */
.L_x_22:
[----:B------:R-:W-:Y:S01]  /*1cd0*/  ULEA UR4, UR8, UR41, 0x3 ;  /* 0x0000002908047291 */ /* 0x000fe2000f8e183f */
[----:B------:R-:W-:-:S08]  /*1ce0*/  SHF.L.U32 R3, R5, 0x1f, RZ ;  /* 0x0000001f05037819 */ /* 0x000fd000000006ff */
[----:B------:R0:W1:Y:S01]  /*1cf0*/  SYNCS.PHASECHK.TRANS64.TRYWAIT P1, [UR4], R3 ;  /* 0x00000003ff0075a7 */ /* 0x0000620008020144 */
[----:B------:R-:W-:Y:S05]  /*1d00*/  @!P0 BRA `(.L_x_23) ;  /* 0x0000000000048947 */ /* 0x000fea0003800000 */
[----:B------:R-:W-:Y:S01]  /*1d10*/  BPT.TRAP 0x1 ;  /* 0x000000040000795c */ /* 0x000fe20000300000 */
.L_x_23:
[----:B-1----:R-:W-:Y:S05]  /*1d20*/  @P1 BRA `(.L_x_24) ;  /* 0x0000000000081947 */ /* 0x002fea0003800000 */
[----:B------:R-:W1:Y:S02]  /*1d30*/  SYNCS.PHASECHK.TRANS64.TRYWAIT P1, [UR4], R3 ;  /* 0x00000003ff0075a7 */ /* 0x000e640008020144 */
[----:B-1----:R-:W-:Y:S05]  /*1d40*/  @!P1 BRA `(.L_x_25) ;  /* 0x0000003c00349947 */ /* 0x002fea0003800000 */
.L_x_24:
[----:B------:R-:W-:Y:S01]  /*1d50*/  ULEA UR11, UR8, UR45, 0xa ;  /* 0x0000002d080b7291 */ /* 0x000fe2000f8e503f */
[----:B------:R-:W-:Y:S01]  /*1d60*/  WARPGROUP.ARRIVE ;  /* 0x00000000000079c5 */ /* 0x000fe20000000000 */
[----:B------:R-:W-:Y:S01]  /*1d70*/  ULEA UR10, UR8, UR46, 0xa ;  /* 0x0000002e080a7291 */ /* 0x000fe2000f8e503f */
[----:B------:R-:W-:Y:S01]  /*1d80*/  UMOV UR5, 0x40000040 ;  /* 0x4000004000057882 */ /* 0x000fe20000000000 */
[----:B------:R-:W-:-:S03]  /*1d90*/  UMOV UR7, 0x40000040 ;  /* 0x4000004000077882 */ /* 0x000fc60000000000 */
[----:B------:R-:W-:Y:S02]  /*1da0*/  UMOV UR4, UR11 ;  /* 0x0000000b00047c82 */ /* 0x000fe40008000000 */
[----:B------:R-:W-:Y:S02]  /*1db0*/  UMOV UR6, UR10 ;  /* 0x0000000a00067c82 */ /* 0x000fe40008000000 */
[----:B------:R-:W-:Y:S01]  /*1dc0*/  HGMMA.64x64x8.F32.TF32 R24, gdesc[UR4], R24, gsb0 ;  /* 0x04e00000041879f0 */ /* 0x000fe20008002818 */
        /* <DEDUP_REMOVED lines=51> */
[----:B------:R-:W-:Y:S01]  /*2100*/  BPT.TRAP 0x1 ;  /* 0x000000040000795c */ /* 0x000fe20000300000 */
.L_x_26:
[----:B------:R-:W-:Y:S01]  /*2110*/  ULEA UR4, UR9, UR41, 0x3 ;  /* 0x0000002909047291 */ /* 0x000fe2000f8e183f */
[----:B------:R-:W-:-:S03]  /*2120*/  ISETP.GT.U32.AND P1, PT, R23, 0x1, PT ;  /* 0x000000011700780c */ /* 0x000fc60003f24070 */
[----:B------:R-:W-:-:S04]  /*2130*/  UIADD3 UR4, UR4, 0x38, URZ ;  /* 0x0000003804047890 */ /* 0x000fc8000fffe03f */
[----:B------:R-:W-:-:S09]  /*2140*/  UPRMT UR4, URZ, 0x654, UR4 ;  /* 0x000006543f047896 */ /* 0x000fd20008000004 */
[----:B------:R-:W-:Y:S01]  /*2150*/  SYNCS.ARRIVE.TRANS64.RED.A1T0 RZ, [UR4], RZ ;  /* 0x000000ffffff79a7 */ /* 0x000fe20008100404 */
[----:B------:R-:W-:Y:S05]  /*2160*/  @P1 BRA `(.L_x_27) ;  /* 0x0000000000041947 */ /* 0x000fea0003800000 */
[----:B------:R-:W-:Y:S01]  /*2170*/  BPT.TRAP 0x1 ;  /* 0x000000040000795c */ /* 0x000fe20000300000 */
.L_x_27:
[----:B------:R-:W-:Y:S01]  /*2180*/  UIADD3 UR8, UR8, 0x1, URZ ;  /* 0x0000000108087890 */ /* 0x000fe2000fffe03f */
[C---:B------:R-:W-:Y:S01]  /*2190*/  ISETP.GT.AND P1, PT, R0.reuse, 0x1, PT ;  /* 0x000000010000780c */ /* 0x040fe20003f24270 */
[----:B------:R-:W-:Y:S01]  /*21a0*/  UIADD3 UR9, UR9, 0x1, URZ ;  /* 0x0000000109097890 */ /* 0x000fe2000fffe03f */
[----:B------:R-:W-:Y:S01]  /*21b0*/  VIADD R0, R0, 0xffffffff ;  /* 0xffffffff00007836 */ /* 0x000fe20000000000 */
[----:B------:R-:W-:Y:S02]  /*21c0*/  UISETP.NE.AND UP0, UPT, UR8, 0x7, UPT ;  /* 0x000000070800788c */ /* 0x000fe4000bf05270 */
[----:B------:R-:W-:Y:S02]  /*21d0*/  UISETP.NE.AND UP1, UPT, UR9, 0x7, UPT ;  /* 0x000000070900788c */ /* 0x000fe4000bf25270 */
[----:B------:R-:W-:Y:S02]  /*21e0*/  USEL UR4, URZ, 0x1, UP0 ;  /* 0x000000013f047887 */ /* 0x000fe40008000000 */
[----:B------:R-:W-:-:S02]  /*21f0*/  USEL UR8, UR8, URZ, UP0 ;  /* 0x0000003f08087287 */ /* 0x000fc40008000000 */
[----:B------:R-:W-:Y:S02]  /*2200*/  USEL UR9, UR9, URZ, UP1 ;  /* 0x0000003f09097287 */ /* 0x000fe40008800000 */
[----:B------:R-:W-:Y:S01]  /*2210*/  LOP3.LUT R5, R5, UR4, RZ, 0x3c, !PT ;  /* 0x0000000405057c12 */ /* 0x000fe2000f8e3cff */
[----:B------:R-:W-:Y:S09]  /*2220*/  @P1 BRA `(.L_x_28) ;  /* 0xfffffff800a01947 */ /* 0x000ff2000383ffff */
.L_x_21:
[----:B------:R-:W2:Y:S01]  /*2230*/  LDC R0, c[0x0][0x28c] ;  /* 0x0000a300ff007b82 */ /* 0x000ea20000000800 */
[----:B01----:R-:W-:-:S04]  /*2240*/  IMAD.U32 R3, RZ, RZ, UR49 ;  /* 0x00000031ff037e24 */ /* 0x003fc8000f8e00ff */
[----:B------:R0:W-:Y:S01]  /*2250*/  SYNCS.ARRIVE.TRANS64.A1T0 RZ, [R3+UR48], RZ ;  /* 0x000000ff03ff79a7 */ /* 0x0001e20008100030 */
[----:B--2---:R-:W-:-:S13]  /*2260*/  ISETP.GE.AND P1, PT, R0, 0x1, PT ;  /* 0x000000010000780c */ /* 0x004fda0003f26270 */
[----:B0-----:R-:W-:Y:S05]  /*2270*/  @!P1 BRA `(.L_x_29) ;  /* 0x00000000003c9947 */ /* 0x001fea0003800000 */
[----:B------:R-:W-:Y:S05]  /*2280*/  @!P0 BRA `(.L_x_30) ;  /* 0x0000000000048947 */ /* 0x000fea0003800000 */
[----:B------:R-:W-:Y:S01]  /*2290*/  BPT.TRAP 0x1 ;  /* 0x000000040000795c */ /* 0x000fe20000300000 */
.L_x_30:
[----:B------:R-:W-:Y:S01]  /*22a0*/  UIADD3 UR6, UR38, UR42, URZ ;  /* 0x0000002a26067290 */ /* 0x000fe2000fffe03f */
[----:B------:R-:W-:-:S03]  /*22b0*/  ISETP.GT.U32.AND P0, PT, R23, 0x1, PT ;  /* 0x000000011700780c */ /* 0x000fc60003f04070 */
[----:B------:R-:W-:-:S04]  /*22c0*/  UIMAD.WIDE.U32 UR4, UR6, 0x24924925, URZ ;  /* 0x24924925060478a5 */ /* 0x000fc8000f8e003f */
[----:B------:R-:W-:-:S04]  /*22d0*/  UIADD3 UR4, UR6, -UR5, URZ ;  /* 0x8000000506047290 */ /* 0x000fc8000fffe03f */
[----:B------:R-:W-:-:S04]  /*22e0*/  ULEA.HI UR4, UR4, UR5, URZ, 0x1f ;  /* 0x0000000504047291 */ /* 0x000fc8000f8ff83f */
[----:B------:R-:W-:-:S04]  /*22f0*/  USHF.R.U32.HI UR4, URZ, 0x2, UR4 ;  /* 0x000000023f047899 */ /* 0x000fc80008011604 */
[----:B------:R-:W-:-:S04]  /*2300*/  UIMAD UR4, UR4, -0x7, UR6 ;  /* 0xfffffff9040478a4 */ /* 0x000fc8000f8e0206 */
[----:B------:R-:W-:-:S04]  /*2310*/  ULEA UR4, UR4, UR41, 0x3 ;  /* 0x0000002904047291 */ /* 0x000fc8000f8e183f */
[----:B------:R-:W-:-:S04]  /*2320*/  UIADD3 UR4, UR4, 0x38, URZ ;  /* 0x0000003804047890 */ /* 0x000fc8000fffe03f */
[----:B------:R-:W-:-:S09]  /*2330*/  UPRMT UR4, URZ, 0x654, UR4 ;  /* 0x000006543f047896 */ /* 0x000fd20008000004 */
[----:B------:R-:W-:Y:S01]  /*2340*/  SYNCS.ARRIVE.TRANS64.RED.A1T0 RZ, [UR4], RZ ;  /* 0x000000ffffff79a7 */ /* 0x000fe20008100404 */
[----:B------:R-:W-:Y:S05]  /*2350*/  @P0 BRA `(.L_x_29) ;  /* 0x0000000000040947 */ /* 0x000fea0003800000 */
[----:B------:R-:W-:Y:S01]  /*2360*/  BPT.TRAP 0x1 ;  /* 0x000000040000795c */ /* 0x000fe20000300000 */
.L_x_29:
[----:B------:R-:W-:Y:S01]  /*2370*/  SHF.L.U32 R0, R75, 0x1f, RZ ;  /* 0x0000001f4b007819 */ /* 0x000fe200000006ff */
[----:B------:R-:W-:Y:S01]  /*2380*/  UISETP.GE.U32.AND UP1, UPT, UR47, 0x7, UPT ;  /* 0x000000072f00788c */ /* 0x000fe2000bf26070 */
[----:B------:R-:W-:Y:S01]  /*2390*/  SHF.R.S32.HI R9, RZ, 0x1f, R19 ;  /* 0x0000001fff097819 */ /* 0x000fe20000011413 */
[----:B------:R-:W-:Y:S01]  /*23a0*/  UIADD3 UR38, UR38, UR47, URZ ;  /* 0x0000002f26267290 */ /* 0x000fe2000fffe03f */
[----:B------:R-:W0:Y:S03]  /*23b0*/  SYNCS.PHASECHK.TRANS64.TRYWAIT P0, [UR43+0x8], R0 ;  /* 0x00000800ff0075a7 */ /* 0x000e26000800016b */
[----:B------:R-:W-:-:S04]  /*23c0*/  UISETP.GT.U32.AND UP0, UPT, UR38, 0x6, UPT ;  /* 0x000000062600788c */ /* 0x000fc8000bf04070 */
[----:B------:R-:W-:Y:S02]  /*23d0*/  UISETP.LT.U32.AND UP0, UPT, UR47, 0x7, UP0 ;  /* 0x000000072f00788c */ /* 0x000fe40008701070 */
[----:B------:R-:W-:Y:S02]  /*23e0*/  @UP1 UIMAD.WIDE.U32 UR4, UR38, 0x24924925, URZ ;  /* 0x24924925260418a5 */ /* 0x000fe4000f8e003f */
[----:B------:R-:W-:Y:S02]  /*23f0*/  USEL UR6, URZ, 0x1, !UP0 ;  /* 0x000000013f067887 */ /* 0x000fe4000c000000 */
[----:B------:R-:W-:Y:S02]  /*2400*/  @UP1 UIADD3 UR4, UR38, -UR5, URZ ;  /* 0x8000000526041290 */ /* 0x000fe4000fffe03f */
[----:B------:R-:W-:Y:S02]  /*2410*/  ULOP3.LUT UR39, UR39, UR6, URZ, 0x3c, !UPT ;  /* 0x0000000627277292 */ /* 0x000fe4000f8e3c3f */
[----:B------:R-:W-:-:S04]  /*2420*/  @UP1 ULEA.HI UR4, UR4, UR5, URZ, 0x1f ;  /* 0x0000000504041291 */ /* 0x000fc8000f8ff83f */
[----:B------:R-:W-:-:S04]  /*2430*/  @UP1 USHF.R.U32.HI UR4, URZ, 0x2, UR4 ;  /* 0x000000023f041899 */ /* 0x000fc80008011604 */
[----:B------:R-:W-:Y:S01]  /*2440*/  @UP1 ULOP3.LUT UR39, UR39, 0x1, UR4, 0x78, !UPT ;  /* 0x0000000127271892 */ /* 0x000fe2000f8e7804 */
[----:B0-----:R-:W-:Y:S11]  /*2450*/  @!P0 BRA `(.L_x_31) ;  /* 0x0000003400888947 */ /* 0x001ff60003800000 */
.L_x_124:
[----:B------:R-:W-:Y:S01]  /*2460*/  ULDC.64 UR4, c[0x0][0x5d0] ;  /* 0x0001740000047ab9 */ /* 0x000fe20000000a00 */
[----:B------:R-:W-:Y:S01]  /*2470*/  ULDC UR6, c[0x0][0x284] ;  /* 0x0000a10000067ab9 */ /* 0x000fe20000000800 */
[----:B0-----:R-:W-:Y:S02]  /*2480*/  IMAD R0, R9, UR4, RZ ;  /* 0x0000000409007c24 */ /* 0x001fe4000f8e02ff */
[----:B------:R-:W-:Y:S02]  /*2490*/  IMAD.SHL.U32 R12, R18, 0x40, RZ ;  /* 0x00000040120c7824 */ /* 0x000fe400078e00ff */
[C---:B------:R-:W-:Y:S02]  /*24a0*/  IMAD R3, R19.reuse, UR5, R0 ;  /* 0x0000000513037c24 */ /* 0x040fe4000f8e0200 */
[----:B------:R-:W-:Y:S01]  /*24b0*/  IMAD.SHL.U32 R0, R22, 0x40, RZ ;  /* 0x0000004016007824 */ /* 0x000fe200078e00ff */
[----:B------:R-:W-:Y:S01]  /*24c0*/  SHF.R.S32.HI R13, RZ, 0x1f, R12 ;  /* 0x0000001fff0d7819 */ /* 0x000fe2000001140c */
[----:B------:R-:W-:Y:S01]  /*24d0*/  IMAD.WIDE.U32 R4, R19, UR4, R60 ;  /* 0x0000000413047c25 */ /* 0x000fe2000f8e003c */
[----:B------:R-:W-:-:S02]  /*24e0*/  ULDC.64 UR4, c[0x0][0x5c8] ;  /* 0x0001720000047ab9 */ /* 0x000fc40000000a00 */
[----:B------:R-:W-:Y:S01]  /*24f0*/  ISETP.GE.AND P0, PT, R0, UR6, PT ;  /* 0x0000000600007c0c */ /* 0x000fe2000bf06270 */
[----:B------:R-:W-:Y:S01]  /*2500*/  ULDC UR6, c[0x0][0x288] ;  /* 0x0000a20000067ab9 */ /* 0x000fe20000000800 */
[----:B------:R-:W-:Y:S01]  /*2510*/  IADD3 R4, P1, R12, R4, RZ ;  /* 0x000000040c047210 */ /* 0x000fe20007f3e0ff */
[----:B------:R-:W-:Y:S01]  /*2520*/  IMAD.WIDE R70, R22, 0x40, R58 ;  /* 0x0000004016467825 */ /* 0x000fe200078e023a */
[----:B------:R-:W-:Y:S02]  /*2530*/  ISETP.GE.OR P0, PT, R12, UR6, P0 ;  /* 0x000000060c007c0c */ /* 0x000fe40008706670 */
[----:B------:R-:W-:Y:S01]  /*2540*/  IADD3.X R5, R13, R5, R3, P1, !PT ;  /* 0x000000050d057210 */ /* 0x000fe20000ffe403 */
[----:B------:R-:W-:-:S04]  /*2550*/  IMAD R7, R71, UR4, RZ ;  /* 0x0000000447077c24 */ /* 0x000fc8000f8e02ff */
[C---:B------:R-:W-:Y:S02]  /*2560*/  IMAD R7, R70.reuse, UR5, R7 ;  /* 0x0000000546077c24 */ /* 0x040fe4000f8e0207 */
[----:B------:R-:W-:-:S04]  /*2570*/  IMAD.WIDE.U32 R72, R70, UR4, R4 ;  /* 0x0000000446487c25 */ /* 0x000fc8000f8e0004 */
[----:B------:R-:W-:Y:S05]  /*2580*/  @P0 BRA `(.L_x_32) ;  /* 0x0000001800d00947 */ /* 0x000fea0003800000 */
[----:B-----5:R-:W-:Y:S01]  /*2590*/  FSETP.NEU.AND P0, PT, R57, RZ, PT ;  /* 0x000000ff3900720b */ /* 0x020fe20003f0d000 */
[----:B------:R-:W-:Y:S01]  /*25a0*/  IMAD.IADD R22, R65, 0x1, -R12 ;  /* 0x0000000141167824 */ /* 0x000fe200078e0a0c */
[----:B------:R-:W-:Y:S01]  /*25b0*/  BSSY B0, `(.L_x_32) ;  /* 0x00001b1000007945 */ /* 0x000fe20003800000 */
[----:B------:R-:W-:Y:S02]  /*25c0*/  IMAD.IADD R0, R69, 0x1, -R0 ;  /* 0x0000000145007824 */ /* 0x000fe400078e0a00 */
[----:B------:R-:W-:Y:S01]  /*25d0*/  IMAD.IADD R7, R73, 0x1, R7 ;  /* 0x0000000149077824 */ /* 0x000fe200078e0207 */
[----:B------:R-:W-:-:S04]  /*25e0*/  ISETP.GT.AND P3, PT, R22, RZ, PT ;  /* 0x000000ff1600720c */ /* 0x000fc80003f64270 */
[----:B------:R-:W-:-:S03]  /*25f0*/  ISETP.GT.AND P1, PT, R0, RZ, P3 ;  /* 0x000000ff0000720c */ /* 0x000fc60001f24270 */
[----:B------:R-:W-:Y:S10]  /*2600*/  @!P0 BRA `(.L_x_33) ;  /* 0x0000001000d48947 */ /* 0x000ff40003800000 */
[----:B------:R-:W0:Y:S01]  /*2610*/  LDC.64 R76, c[0x0][0x5b8] ;  /* 0x00016e00ff4c7b82 */ /* 0x000e220000000a00 */
[----:B------:R-:W-:-:S07]  /*2620*/  ULDC.64 UR4, c[0x0][0x5c0] ;  /* 0x0001700000047ab9 */ /* 0x000fce0000000a00 */
[----:B------:R-:W1:Y:S08]  /*2630*/  LDC.64 R78, c[0x0][0x5b0] ;  /* 0x00016c00ff4e7b82 */ /* 0x000e700000000a00 */
[----:B------:R-:W2:Y:S01]  /*2640*/  LDC.64 R80, c[0x0][0x5a8] ;  /* 0x00016a00ff507b82 */ /* 0x000ea20000000a00 */
[-C--:B0-----:R-:W-:Y:S02]  /*2650*/  IMAD R6, R9, R76.reuse, RZ ;  /* 0x0000004c09067224 */ /* 0x081fe400078e02ff */
[----:B------:R-:W-:-:S04]  /*2660*/  IMAD.WIDE.U32 R4, R19, R76, R60 ;  /* 0x0000004c13047225 */ /* 0x000fc800078e003c */
[----:B------:R-:W-:Y:S01]  /*2670*/  IMAD R73, R19, R77, R6 ;  /* 0x0000004d13497224 */ /* 0x000fe200078e0206 */
[----:B------:R-:W-:Y:S01]  /*2680*/  IADD3 R8, P0, R12, R4, RZ ;  /* 0x000000040c087210 */ /* 0x000fe20007f1e0ff */
[----:B-1----:R-:W-:-:S03]  /*2690*/  IMAD R3, R71, R78, RZ ;  /* 0x0000004e47037224 */ /* 0x002fc600078e02ff */
[----:B------:R-:W-:Y:S01]  /*26a0*/  IADD3.X R9, R13, R5, R73, P0, !PT ;  /* 0x000000050d097210 */ /* 0x000fe200007fe449 */
[C---:B------:R-:W-:Y:S02]  /*26b0*/  IMAD R71, R70.reuse, R79, R3 ;  /* 0x0000004f46477224 */ /* 0x040fe400078e0203 */
[----:B------:R-:W-:-:S04]  /*26c0*/  IMAD.WIDE.U32 R4, R70, R78, R8 ;  /* 0x0000004e46047225 */ /* 0x000fc800078e0008 */
[----:B------:R-:W-:Y:S01]  /*26d0*/  IMAD.IADD R3, R5, 0x1, R71 ;  /* 0x0000000105037824 */ /* 0x000fe200078e0247 */
[----:B--2---:R-:W-:-:S04]  /*26e0*/  LEA R10, P0, R4, R80, 0x2 ;  /* 0x00000050040a7211 */ /* 0x004fc800078010ff */
[----:B------:R-:W-:-:S05]  /*26f0*/  LEA.HI.X R11, R4, R81, R3, 0x2, P0 ;  /* 0x00000051040b7211 */ /* 0x000fca00000f1403 */
[----:B------:R-:W2:Y:S01]  /*2700*/  @P1 LDG.E.LTC128B R18, desc[UR36][R10.64] ;  /* 0x000000240a121981 */ /* 0x000ea2000c1e1920 */
[----:B------:R-:W-:Y:S01]  /*2710*/  IMAD.WIDE.U32 R4, R70, R78, R12 ;  /* 0x0000004e46047225 */ /* 0x000fe200078e000c */
[----:B------:R-:W-:Y:S01]  /*2720*/  SHF.L.U64.HI R21, R78, 0x3, R79 ;  /* 0x000000034e157819 */ /* 0x000fe2000001024f */
[----:B------:R-:W-:Y:S01]  /*2730*/  BSSY B1, `(.L_x_34) ;  /* 0x0000017000017945 */ /* 0x000fe20003800000 */
[----:B------:R-:W-:Y:S01]  /*2740*/  ISETP.GT.AND P3, PT, R0, 0x8, P3 ;  /* 0x000000080000780c */ /* 0x000fe20001f64270 */
[----:B------:R-:W-:Y:S01]  /*2750*/  IMAD.SHL.U32 R20, R78, 0x8, RZ ;  /* 0x000000084e147824 */ /* 0x000fe200078e00ff */
[----:B------:R-:W-:-:S03]  /*2760*/  IADD3 R14, P0, R60, R4, RZ ;  /* 0x000000043c0e7210 */ /* 0x000fc60007f1e0ff */
[----:B------:R-:W-:Y:S01]  /*2770*/  IMAD.WIDE.U32 R20, R70, R78, R20 ;  /* 0x0000004e46147225 */ /* 0x000fe200078e0014 */
[----:B------:R-:W-:Y:S02]  /*2780*/  IADD3.X R15, R61, R71, R5, P0, !PT ;  /* 0x000000473d0f7210 */ /* 0x000fe400007fe405 */
[C---:B------:R-:W-:Y:S01]  /*2790*/  LEA R6, P0, R72.reuse, UR4, 0x2 ;  /* 0x0000000448067c11 */ /* 0x040fe2000f8010ff */
[----:B------:R-:W-:Y:S02]  /*27a0*/  IMAD.IADD R71, R71, 0x1, R21 ;  /* 0x0000000147477824 */ /* 0x000fe400078e0215 */
[----:B------:R-:W-:Y:S01]  /*27b0*/  IMAD.WIDE.U32 R14, R19, R76, R14 ;  /* 0x0000004c130e7225 */ /* 0x000fe200078e000e */
[----:B------:R-:W-:-:S03]  /*27c0*/  LEA.HI.X R7, R72, UR5, R7, 0x2, P0 ;  /* 0x0000000548077c11 */ /* 0x000fc600080f1407 */
[----:B------:R-:W-:Y:S01]  /*27d0*/  IMAD.IADD R5, R73, 0x1, R15 ;  /* 0x0000000149057824 */ /* 0x000fe200078e020f */
[----:B------:R-:W-:-:S04]  /*27e0*/  LEA R4, P0, R14, R80, 0x2 ;  /* 0x000000500e047211 */ /* 0x000fc800078010ff */
[----:B------:R-:W-:Y:S02]  /*27f0*/  LEA.HI.X R5, R14, R81, R5, 0x2, P0 ;  /* 0x000000510e057211 */ /* 0x000fe400000f1405 */
[----:B------:R-:W-:-:S04]  /*2800*/  ISETP.GT.AND P0, PT, R22, 0x1, PT ;  /* 0x000000011600780c */ /* 0x000fc80003f04270 */
[----:B------:R-:W-:Y:S01]  /*2810*/  ISETP.GT.AND P4, PT, R0, RZ, P0 ;  /* 0x000000ff0000720c */ /* 0x000fe20000784270 */
[----:B--2---:R-:W-:-:S04]  /*2820*/  FMUL R3, R18, R57 ;  /* 0x0000003912037220 */ /* 0x004fc80000400000 */
[----:B------:R-:W-:Y:S01]  /*2830*/  FFMA R11, R24, R56, R3 ;  /* 0x00000038180b7223 */ /* 0x000fe20000000003 */
[----:B------:R-:W-:-:S04]  /*2840*/  IADD3 R3, P2, R8, R20, RZ ;  /* 0x0000001408037210 */ /* 0x000fc80007f5e0ff */
[----:B------:R0:W-:Y:S01]  /*2850*/  @P1 STG.E desc[UR36][R6.64], R11 ;  /* 0x0000000b06001986 */ /* 0x0001e2000c101924 */
[----:B------:R-:W-:Y:S01]  /*2860*/  LEA R14, P1, R3, R80, 0x2 ;  /* 0x00000050030e7211 */ /* 0x000fe200078210ff */
[----:B------:R-:W-:Y:S01]  /*2870*/  IMAD.X R10, R71, 0x1, R9, P2 ;  /* 0x00000001470a7824 */ /* 0x000fe200010e0609 */
[----:B------:R-:W-:Y:S11]  /*2880*/  @!P4 BRA `(.L_x_35) ;  /* 0x000000000004c947 */ /* 0x000ff60003800000 */
[----:B------:R1:W5:Y:S02]  /*2890*/  LDG.E.LTC128B R18, desc[UR36][R4.64+0x4] ;  /* 0x0000042404127981 */ /* 0x000364000c1e1920 */
.L_x_35:
[----:B------:R-:W-:Y:S05]  /*28a0*/  BSYNC B1 ;  /* 0x0000000000017941 */ /* 0x000fea0003800000 */
.L_x_34:
[----:B-----5:R-:W-:Y:S01]  /*28b0*/  FMUL R8, R18, R57 ;  /* 0x0000003912087220 */ /* 0x020fe20000400000 */
[----:B------:R-:W-:-:S03]  /*28c0*/  LEA.HI.X R15, R3, R81, R10, 0x2, P1 ;  /* 0x00000051030f7211 */ /* 0x000fc600008f140a */
[----:B------:R-:W-:-:S05]  /*28d0*/  FFMA R25, R25, R56, R8 ;  /* 0x0000003819197223 */ /* 0x000fca0000000008 */
[----:B------:R2:W-:Y:S04]  /*28e0*/  @P4 STG.E desc[UR36][R6.64+0x4], R25 ;  /* 0x0000041906004986 */ /* 0x0005e8000c101924 */
[----:B------:R-:W3:Y:S01]  /*28f0*/  @P3 LDG.E.LTC128B R18, desc[UR36][R14.64] ;  /* 0x000000240e123981 */ /* 0x000ee2000c1e1920 */
[----:B------:R-:W-:Y:S01]  /*2900*/  IADD3 R12, P1, P2, R60, R20, R12 ;  /* 0x000000143c0c7210 */ /* 0x000fe20007a3e00c */
[----:B------:R-:W-:Y:S01]  /*2910*/  BSSY B1, `(.L_x_36) ;  /* 0x0000010000017945 */ /* 0x000fe20003800000 */
[C---:B0-----:R-:W-:Y:S02]  /*2920*/  SHF.L.U64.HI R11, R62.reuse, 0x2, R63 ;  /* 0x000000023e0b7819 */ /* 0x041fe4000001023f */
[----:B------:R-:W-:Y:S02]  /*2930*/  IADD3.X R13, R61, R71, R13, P1, P2 ;  /* 0x000000473d0d7210 */ /* 0x000fe40000fe440d */
[----:B------:R-:W-:-:S02]  /*2940*/  LEA R10, P2, R62, R6, 0x2 ;  /* 0x000000063e0a7211 */ /* 0x000fc400078410ff */
[----:B------:R-:W-:Y:S01]  /*2950*/  ISETP.GT.AND P0, PT, R0, 0x8, P0 ;  /* 0x000000080000780c */ /* 0x000fe20000704270 */
[----:B------:R-:W-:Y:S01]  /*2960*/  IMAD.WIDE.U32 R12, R19, R76, R12 ;  /* 0x0000004c130c7225 */ /* 0x000fe200078e000c */
[----:B------:R-:W-:-:S03]  /*2970*/  ISETP.GT.AND P1, PT, R22, 0x8, PT ;  /* 0x000000081600780c */ /* 0x000fc60003f24270 */
[----:B------:R-:W-:Y:S01]  /*2980*/  IMAD.X R11, R11, 0x1, R7, P2 ;  /* 0x000000010b0b7824 */ /* 0x000fe200010e0607 */
[----:B------:R-:W-:Y:S01]  /*2990*/  LEA R8, P4, R12, R80, 0x2 ;  /* 0x000000500c087211 */ /* 0x000fe200078810ff */
[----:B------:R-:W-:-:S05]  /*29a0*/  IMAD.IADD R9, R73, 0x1, R13 ;  /* 0x0000000149097824 */ /* 0x000fca00078e020d */
[----:B------:R-:W-:Y:S01]  /*29b0*/  LEA.HI.X R9, R12, R81, R9, 0x2, P4 ;  /* 0x000000510c097211 */ /* 0x000fe200020f1409 */
[----:B---3--:R-:W-:-:S04]  /*29c0*/  FMUL R3, R18, R57 ;  /* 0x0000003912037220 */ /* 0x008fc80000400000 */
[----:B------:R-:W-:-:S05]  /*29d0*/  FFMA R3, R26, R56, R3 ;  /* 0x000000381a037223 */ /* 0x000fca0000000003 */
[----:B------:R2:W-:Y:S01]  /*29e0*/  @P3 STG.E desc[UR36][R10.64], R3 ;  /* 0x000000030a003986 */ /* 0x0005e2000c101924 */
[----:B------:R-:W-:Y:S05]  /*29f0*/  @!P0 BRA `(.L_x_37) ;  /* 0x0000000000048947 */ /* 0x000fea0003800000 */
[----:B------:R0:W5:Y:S02]  /*2a00*/  LDG.E.LTC128B R18, desc[UR36][R8.64+0x4] ;  /* 0x0000042408127981 */ /* 0x000164000c1e1920 */
.L_x_37:
[----:B------:R-:W-:Y:S05]  /*2a10*/  BSYNC B1 ;  /* 0x0000000000017941 */ /* 0x000fea0003800000 */
.L_x_36:
[----:B-----5:R-:W-:Y:S01]  /*2a20*/  FMUL R12, R18, R57 ;  /* 0x00000039120c7220 */ /* 0x020fe20000400000 */
[----:B------:R-:W-:Y:S01]  /*2a30*/  ISETP.GT.AND P3, PT, R0, RZ, P1 ;  /* 0x000000ff0000720c */ /* 0x000fe20000f64270 */
[----:B------:R-:W-:Y:S01]  /*2a40*/  BSSY B1, `(.L_x_38) ;  /* 0x0000006000017945 */ /* 0x000fe20003800000 */
[----:B------:R-:W-:Y:S01]  /*2a50*/  ISETP.GT.AND P2, PT, R22, 0x9, PT ;  /* 0x000000091600780c */ /* 0x000fe20003f44270 */
[----:B------:R-:W-:-:S05]  /*2a60*/  FFMA R27, R27, R56, R12 ;  /* 0x000000381b1b7223 */ /* 0x000fca000000000c */
[----:B------:R3:W-:Y:S05]  /*2a70*/  @P0 STG.E desc[UR36][R10.64+0x4], R27 ;  /* 0x0000041b0a000986 */ /* 0x0007ea000c101924 */
[----:B------:R-:W-:Y:S05]  /*2a80*/  @!P3 BRA `(.L_x_39) ;  /* 0x000000000004b947 */ /* 0x000fea0003800000 */
[----:B------:R4:W5:Y:S02]  /*2a90*/  LDG.E.LTC128B R18, desc[UR36][R4.64+0x20] ;  /* 0x0000202404127981 */ /* 0x000964000c1e1920 */
.L_x_39:
[----:B------:R-:W-:Y:S05]  /*2aa0*/  BSYNC B1 ;  /* 0x0000000000017941 */ /* 0x000fea0003800000 */
.L_x_38:
[----:B--2--5:R-:W-:Y:S01]  /*2ab0*/  FMUL R3, R18, R57 ;  /* 0x0000003912037220 */ /* 0x024fe20000400000 */
[----:B------:R-:W-:Y:S01]  /*2ac0*/  ISETP.GT.AND P0, PT, R0, RZ, P2 ;  /* 0x000000ff0000720c */ /* 0x000fe20001704270 */
[----:B------:R-:W-:Y:S02]  /*2ad0*/  BSSY B1, `(.L_x_40) ;  /* 0x0000005000017945 */ /* 0x000fe40003800000 */
[----:B------:R-:W-:-:S05]  /*2ae0*/  FFMA R3, R28, R56, R3 ;  /* 0x000000381c037223 */ /* 0x000fca0000000003 */
[----:B------:R2:W-:Y:S05]  /*2af0*/  @P3 STG.E desc[UR36][R6.64+0x20], R3 ;  /* 0x0000200306003986 */ /* 0x0005ea000c101924 */
[----:B------:R-:W-:Y:S05]  /*2b00*/  @!P0 BRA `(.L_x_41) ;  /* 0x0000000000048947 */ /* 0x000fea0003800000 */
[----:B------:R0:W5:Y:S02]  /*2b10*/  LDG.E.LTC128B R18, desc[UR36][R4.64+0x24] ;  /* 0x0000242404127981 */ /* 0x000164000c1e1920 */
.L_x_41:
[----:B------:R-:W-:Y:S05]  /*2b20*/  BSYNC B1 ;  /* 0x0000000000017941 */ /* 0x000fea0003800000 */
.L_x_40:
[----:B-----5:R-:W-:Y:S01]  /*2b30*/  FMUL R12, R18, R57 ;  /* 0x00000039120c7220 */ /* 0x020fe20000400000 */
[----:B------:R-:W-:Y:S01]  /*2b40*/  ISETP.GT.AND P1, PT, R0, 0x8, P1 ;  /* 0x000000080000780c */ /* 0x000fe20000f24270 */
[----:B------:R-:W-:Y:S02]  /*2b50*/  BSSY B1, `(.L_x_42) ;  /* 0x0000005000017945 */ /* 0x000fe40003800000 */
[----:B------:R-:W-:-:S05]  /*2b60*/  FFMA R29, R29, R56, R12 ;  /* 0x000000381d1d7223 */ /* 0x000fca000000000c */
[----:B------:R0:W-:Y:S05]  /*2b70*/  @P0 STG.E desc[UR36][R6.64+0x24], R29 ;  /* 0x0000241d06000986 */ /* 0x0001ea000c101924 */
[----:B------:R-:W-:Y:S05]  /*2b80*/  @!P1 BRA `(.L_x_43) ;  /* 0x0000000000049947 */ /* 0x000fea0003800000 */
[----:B------:R0:W5:Y:S02]  /*2b90*/  LDG.E.LTC128B R18, desc[UR36][R8.64+0x20] ;  /* 0x0000202408127981 */ /* 0x000164000c1e1920 */
.L_x_43:
[----:B------:R-:W-:Y:S05]  /*2ba0*/  BSYNC B1 ;  /* 0x0000000000017941 */ /* 0x000fea0003800000 */
.L_x_42:
[----:B--2--5:R-:W-:Y:S01]  /*2bb0*/  FMUL R3, R18, R57 ;  /* 0x0000003912037220 */ /* 0x024fe20000400000 */
[----:B------:R-:W-:Y:S01]  /*2bc0*/  ISETP.GT.AND P2, PT, R0, 0x8, P2 ;  /* 0x000000080000780c */ /* 0x000fe20001744270 */
[----:B------:R-:W-:Y:S01]  /*2bd0*/  BSSY B1, `(.L_x_44) ;  /* 0x0000006000017945 */ /* 0x000fe20003800000 */
[----:B------:R-:W-:Y:S01]  /*2be0*/  ISETP.GT.AND P0, PT, R22, 0x10, PT ;  /* 0x000000101600780c */ /* 0x000fe20003f04270 */
[----:B------:R-:W-:-:S05]  /*2bf0*/  FFMA R3, R30, R56, R3 ;  /* 0x000000381e037223 */ /* 0x000fca0000000003 */
[----:B------:R2:W-:Y:S05]  /*2c00*/  @P1 STG.E desc[UR36][R10.64+0x20], R3 ;  /* 0x000020030a001986 */ /* 0x0005ea000c101924 */
[----:B------:R-:W-:Y:S05]  /*2c10*/  @!P2 BRA `(.L_x_45) ;  /* 0x000000000004a947 */ /* 0x000fea0003800000 */
[----:B------:R0:W5:Y:S02]  /*2c20*/  LDG.E.LTC128B R18, desc[UR36][R8.64+0x24] ;  /* 0x0000242408127981 */ /* 0x000164000c1e1920 */
.L_x_45:
[----:B------:R-:W-:Y:S05]  /*2c30*/  BSYNC B1 ;  /* 0x0000000000017941 */ /* 0x000fea0003800000 */
.L_x_44:
        /* <DEDUP_REMOVED lines=8> */
.L_x_47:
[----:B------:R-:W-:Y:S05]  /*2cc0*/  BSYNC B1 ;  /* 0x0000000000017941 */ /* 0x000fea0003800000 */
.L_x_46:
[----:B--2--5:R-:W-:Y:S01]  /*2cd0*/  FMUL R3, R18, R57 ;  /* 0x0000003912037220 */ /* 0x024fe20000400000 */
[----:B------:R-:W-:Y:S01]  /*2ce0*/  ISETP.GT.AND P2, PT, R0, RZ, P1 ;  /* 0x000000ff0000720c */ /* 0x000fe20000f44270 */
[----:B------:R-:W-:Y:S02]  /*2cf0*/  BSSY B1, `(.L_x_48) ;  /* 0x0000005000017945 */ /* 0x000fe40003800000 */
[----:B------:R-:W-:-:S05]  /*2d00*/  FFMA R3, R32, R56, R3 ;  /* 0x0000003820037223 */ /* 0x000fca0000000003 */
[----:B------:R2:W-:Y:S05]  /*2d10*/  @P3 STG.E desc[UR36][R6.64+0x40], R3 ;  /* 0x0000400306003986 */ /* 0x0005ea000c101924 */
[----:B------:R-:W-:Y:S05]  /*2d20*/  @!P2 BRA `(.L_x_49) ;  /* 0x000000000004a947 */ /* 0x000fea0003800000 */
[----:B------:R0:W5:Y:S02]  /*2d30*/  LDG.E.LTC128B R18, desc[UR36][R4.64+0x44] ;  /* 0x0000442404127981 */ /* 0x000164000c1e1920 */
.L_x_49:
[----:B------:R-:W-:Y:S05]  /*2d40*/  BSYNC B1 ;  /* 0x0000000000017941 */ /* 0x000fea0003800000 */
.L_x_48:
[----:B-----5:R-:W-:Y:S01]  /*2d50*/  FMUL R12, R18, R57 ;  /* 0x00000039120c7220 */ /* 0x020fe20000400000 */
[----:B------:R-:W-:Y:S01]  /*2d60*/  ISETP.GT.AND P0, PT, R0, 0x8, P0 ;  /* 0x000000080000780c */ /* 0x000fe20000704270 */
[----:B------:R-:W-:Y:S02]  /*2d70*/  BSSY B1, `(.L_x_50) ;  /* 0x0000005000017945 */ /* 0x000fe40003800000 */
[----:B------:R-:W-:-:S05]  /*2d80*/  FFMA R33, R33, R56, R12 ;  /* 0x0000003821217223 */ /* 0x000fca000000000c */
[----:B------:R0:W-:Y:S05]  /*2d90*/  @P2 STG.E desc[UR36][R6.64+0x44], R33 ;  /* 0x0000442106002986 */ /* 0x0001ea000c101924 */
[----:B------:R-:W-:Y:S05]  /*2da0*/  @!P0 BRA `(.L_x_51) ;  /* 0x0000000000048947 */ /* 0x000fea0003800000 */
[----:B------:R0:W5:Y:S02]  /*2db0*/  LDG.E.LTC128B R18, desc[UR36][R8.64+0x40] ;  /* 0x0000402408127981 */ /* 0x000164000c1e1920 */
.L_x_51:
[----:B------:R-:W-:Y:S05]  /*2dc0*/  BSYNC B1 ;  /* 0x0000000000017941 */ /* 0x000fea0003800000 */
.L_x_50:
        /* <DEDUP_REMOVED lines=8> */
.L_x_53:
[----:B------:R-:W-:Y:S05]  /*2e50*/  BSYNC B1 ;  /* 0x0000000000017941 */ /* 0x000fea0003800000 */
.L_x_52:
        /* <DEDUP_REMOVED lines=8> */
.L_x_55:
[----:B------:R-:W-:Y:S05]  /*2ee0*/  BSYNC B1 ;  /* 0x0000000000017941 */ /* 0x000fea0003800000 */
.L_x_54:
[----:B--2--5:R-:W-:Y:S01]  /*2ef0*/  FMUL R3, R18, R57 ;  /* 0x0000003912037220 */ /* 0x024fe20000400000 */
[----:B------:R-:W-:Y:S01]  /*2f00*/  ISETP.GT.AND P1, PT, R0, RZ, P0 ;  /* 0x000000ff0000720c */ /* 0x000fe20000724270 */
[----:B------:R-:W-:Y:S02]  /*2f10*/  BSSY B1, `(.L_x_56) ;  /* 0x0000005000017945 */ /* 0x000fe40003800000 */
[----:B------:R-:W-:-:S05]  /*2f20*/  FFMA R3, R36, R56, R3 ;  /* 0x0000003824037223 */ /* 0x000fca0000000003 */
[----:B------:R2:W-:Y:S05]  /*2f30*/  @P3 STG.E desc[UR36][R6.64+0x60], R3 ;  /* 0x0000600306003986 */ /* 0x0005ea000c101924 */
[----:B------:R-:W-:Y:S05]  /*2f40*/  @!P1 BRA `(.L_x_57) ;  /* 0x0000000000049947 */ /* 0x000fea0003800000 */
[----:B------:R0:W5:Y:S02]  /*2f50*/  LDG.E.LTC128B R18, desc[UR36][R4.64+0x64] ;  /* 0x0000642404127981 */ /* 0x000164000c1e1920 */
.L_x_57:
[----:B------:R-:W-:Y:S05]  /*2f60*/  BSYNC B1 ;  /* 0x0000000000017941 */ /* 0x000fea0003800000 */
.L_x_56:
[----:B-----5:R-:W-:Y:S01]  /*2f70*/  FMUL R12, R18, R57 ;  /* 0x00000039120c7220 */ /* 0x020fe20000400000 */
[----:B------:R-:W-:Y:S01]  /*2f80*/  ISETP.GT.AND P2, PT, R0, 0x8, P2 ;  /* 0x000000080000780c */ /* 0x000fe20001744270 */
[----:B------:R-:W-:Y:S02]  /*2f90*/  BSSY B1, `(.L_x_58) ;  /* 0x0000005000017945 */ /* 0x000fe40003800000 */
[----:B------:R-:W-:-:S05]  /*2fa0*/  FFMA R37, R37, R56, R12 ;  /* 0x0000003825257223 */ /* 0x000fca000000000c */
[----:B------:R0:W-:Y:S05]  /*2fb0*/  @P1 STG.E desc[UR36][R6.64+0x64], R37 ;  /* 0x0000642506001986 */ /* 0x0001ea000c101924 */
[----:B------:R-:W-:Y:S05]  /*2fc0*/  @!P2 BRA `(.L_x_59) ;  /* 0x000000000004a947 */ /* 0x000fea0003800000 */
[----:B------:R0:W5:Y:S02]  /*2fd0*/  LDG.E.LTC128B R18, desc[UR36][R8.64+0x60] ;  /* 0x0000602408127981 */ /* 0x000164000c1e1920 */
.L_x_59:
[----:B------:R-:W-:Y:S05]  /*2fe0*/  BSYNC B1 ;  /* 0x0000000000017941 */ /* 0x000fea0003800000 */
.L_x_58:
        /* <DEDUP_REMOVED lines=8> */
.L_x_61:
[----:B------:R-:W-:Y:S05]  /*3070*/  BSYNC B1 ;  /* 0x0000000000017941 */ /* 0x000fea0003800000 */
.L_x_60:
        /* <DEDUP_REMOVED lines=8> */
.L_x_63:
[----:B------:R-:W-:Y:S05]  /*3100*/  BSYNC B1 ;  /* 0x0000000000017941 */ /* 0x000fea0003800000 */
.L_x_62:
[----:B--2--5:R-:W-:Y:S01]  /*3110*/  FMUL R3, R18, R57 ;  /* 0x0000003912037220 */ /* 0x024fe20000400000 */
[----:B------:R-:W-:Y:S01]  /*3120*/  ISETP.GT.AND P0, PT, R0, RZ, P2 ;  /* 0x000000ff0000720c */ /* 0x000fe20001704270 */
[----:B------:R-:W-:Y:S02]  /*3130*/  BSSY B1, `(.L_x_64) ;  /* 0x0000005000017945 */ /* 0x000fe40003800000 */
[----:B------:R-:W-:-:S05]  /*3140*/  FFMA R3, R40, R56, R3 ;  /* 0x0000003828037223 */ /* 0x000fca0000000003 */
[----:B------:R2:W-:Y:S05]  /*3150*/  @P3 STG.E desc[UR36][R6.64+0x80], R3 ;  /* 0x0000800306003986 */ /* 0x0005ea000c101924 */
[----:B------:R-:W-:Y:S05]  /*3160*/  @!P0 BRA `(.L_x_65) ;  /* 0x0000000000048947 */ /* 0x000fea0003800000 */
[----:B------:R0:W5:Y:S02]  /*3170*/  LDG.E.LTC128B R18, desc[UR36][R4.64+0x84] ;  /* 0x0000842404127981 */ /* 0x000164000c1e1920 */
.L_x_65:
[----:B------:R-:W-:Y:S05]  /*3180*/  BSYNC B1 ;  /* 0x0000000000017941 */ /* 0x000fea0003800000 */
.L_x_64:
[----:B-----5:R-:W-:Y:S01]  /*3190*/  FMUL R12, R18, R57 ;  /* 0x00000039120c7220 */ /* 0x020fe20000400000 */
[----:B------:R-:W-:Y:S01]  /*31a0*/  ISETP.GT.AND P1, PT, R0, 0x8, P1 ;  /* 0x000000080000780c */ /* 0x000fe20000f24270 */
[----:B------:R-:W-:Y:S02]  /*31b0*/  BSSY B1, `(.L_x_66) ;  /* 0x0000005000017945 */ /* 0x000fe40003800000 */
[----:B------:R-:W-:-:S05]  /*31c0*/  FFMA R41, R41, R56, R12 ;  /* 0x0000003829297223 */ /* 0x000fca000000000c */
[----:B------:R0:W-:Y:S05]  /*31d0*/  @P0 STG.E desc[UR36][R6.64+0x84], R41 ;  /* 0x0000842906000986 */ /* 0x0001ea000c101924 */
[----:B------:R-:W-:Y:S05]  /*31e0*/  @!P1 BRA `(.L_x_67) ;  /* 0x0000000000049947 */ /* 0x000fea0003800000 */
[----:B------:R0:W5:Y:S02]  /*31f0*/  LDG.E.LTC128B R18, desc[UR36][R8.64+0x80] ;  /* 0x0000802408127981 */ /* 0x000164000c1e1920 */
.L_x_67:
[----:B------:R-:W-:Y:S05]  /*3200*/  BSYNC B1 ;  /* 0x0000000000017941 */ /* 0x000fea0003800000 */
.L_x_66:
        /* <DEDUP_REMOVED lines=8> */
.L_x_69:
[----:B------:R-:W-:Y:S05]  /*3290*/  BSYNC B1 ;  /* 0x0000000000017941 */ /* 0x000fea0003800000 */
.L_x_68:
        /* <DEDUP_REMOVED lines=8> */
.L_x_71:
[----:B------:R-:W-:Y:S05]  /*3320*/  BSYNC B1 ;  /* 0x0000000000017941 */ /* 0x000fea0003800000 */
.L_x_70:
[----:B--2--5:R-:W-:Y:S01]  /*3330*/  FMUL R3, R18, R57 ;  /* 0x0000003912037220 */ /* 0x024fe20000400000 */
[----:B------:R-:W-:Y:S01]  /*3340*/  ISETP.GT.AND P2, PT, R0, RZ, P1 ;  /* 0x000000ff0000720c */ /* 0x000fe20000f44270 */
[----:B------:R-:W-:Y:S02]  /*3350*/  BSSY B1, `(.L_x_72) ;  /* 0x0000005000017945 */ /* 0x000fe40003800000 */
[----:B------:R-:W-:-:S05]  /*3360*/  FFMA R3, R44, R56, R3 ;  /* 0x000000382c037223 */ /* 0x000fca0000000003 */
[----:B------:R2:W-:Y:S05]  /*3370*/  @P3 STG.E desc[UR36][R6.64+0xa0], R3 ;  /* 0x0000a00306003986 */ /* 0x0005ea000c101924 */
[----:B------:R-:W-:Y:S05]  /*3380*/  @!P2 BRA `(.L_x_73) ;  /* 0x000000000004a947 */ /* 0x000fea0003800000 */
[----:B------:R0:W5:Y:S02]  /*3390*/  LDG.E.LTC128B R18, desc[UR36][R4.64+0xa4] ;  /* 0x0000a42404127981 */ /* 0x000164000c1e1920 */
.L_x_73:
[----:B------:R-:W-:Y:S05]  /*33a0*/  BSYNC B1 ;  /* 0x0000000000017941 */ /* 0x000fea0003800000 */
.L_x_72:
[----:B-----5:R-:W-:Y:S01]  /*33b0*/  FMUL R12, R18, R57 ;  /* 0x00000039120c7220 */ /* 0x020fe20000400000 */
[----:B------:R-:W-:Y:S01]  /*33c0*/  ISETP.GT.AND P0, PT, R0, 0x8, P0 ;  /* 0x000000080000780c */ /* 0x000fe20000704270 */
[----:B------:R-:W-:Y:S02]  /*33d0*/  BSSY B1, `(.L_x_74) ;  /* 0x0000005000017945 */ /* 0x000fe40003800000 */
[----:B------:R-:W-:-:S05]  /*33e0*/  FFMA R45, R45, R56, R12 ;  /* 0x000000382d2d7223 */ /* 0x000fca000000000c */
[----:B------:R0:W-:Y:S05]  /*33f0*/  @P2 STG.E desc[UR36][R6.64+0xa4], R45 ;  /* 0x0000a42d06002986 */ /* 0x0001ea000c101924 */
[----:B------:R-:W-:Y:S05]  /*3400*/  @!P0 BRA `(.L_x_75) ;  /* 0x0000000000048947 */ /* 0x000fea0003800000 */
[----:B------:R0:W5:Y:S02]  /*3410*/  LDG.E.LTC128B R18, desc[UR36][R8.64+0xa0] ;  /* 0x0000a02408127981 */ /* 0x000164000c1e1920 */
.L_x_75:
[----:B------:R-:W-:Y:S05]  /*3420*/  BSYNC B1 ;  /* 0x0000000000017941 */ /* 0x000fea0003800000 */
.L_x_74:
        /* <DEDUP_REMOVED lines=8> */
.L_x_77:
[----:B------:R-:W-:Y:S05]  /*34b0*/  BSYNC B1 ;  /* 0x0000000000017941 */ /* 0x000fea0003800000 */
.L_x_76:
        /* <DEDUP_REMOVED lines=8> */
.L_x_79:
[----:B------:R-:W-:Y:S05]  /*3540*/  BSYNC B1 ;  /* 0x0000000000017941 */ /* 0x000fea0003800000 */
.L_x_78:
[----:B--2--5:R-:W-:Y:S01]  /*3550*/  FMUL R3, R18, R57 ;  /* 0x0000003912037220 */ /* 0x024fe20000400000 */
[----:B------:R-:W-:Y:S01]  /*3560*/  ISETP.GT.AND P1, PT, R0, RZ, P0 ;  /* 0x000000ff0000720c */ /* 0x000fe20000724270 */
[----:B------:R-:W-:Y:S02]  /*3570*/  BSSY B1, `(.L_x_80) ;  /* 0x0000005000017945 */ /* 0x000fe40003800000 */
[----:B------:R-:W-:-:S05]  /*3580*/  FFMA R3, R48, R56, R3 ;  /* 0x0000003830037223 */ /* 0x000fca0000000003 */
[----:B------:R2:W-:Y:S05]  /*3590*/  @P3 STG.E desc[UR36][R6.64+0xc0], R3 ;  /* 0x0000c00306003986 */ /* 0x0005ea000c101924 */
[----:B------:R-:W-:Y:S05]  /*35a0*/  @!P1 BRA `(.L_x_81) ;  /* 0x0000000000049947 */ /* 0x000fea0003800000 */
[----:B------:R0:W5:Y:S02]  /*35b0*/  LDG.E.LTC128B R18, desc[UR36][R4.64+0xc4] ;  /* 0x0000c42404127981 */ /* 0x000164000c1e1920 */
.L_x_81:
[----:B------:R-:W-:Y:S05]  /*35c0*/  BSYNC B1 ;  /* 0x0000000000017941 */ /* 0x000fea0003800000 */
.L_x_80:
[----:B-----5:R-:W-:Y:S01]  /*35d0*/  FMUL R12, R18, R57 ;  /* 0x00000039120c7220 */ /* 0x020fe20000400000 */
[----:B------:R-:W-:Y:S01]  /*35e0*/  ISETP.GT.AND P2, PT, R0, 0x8, P2 ;  /* 0x000000080000780c */ /* 0x000fe20001744270 */
[----:B------:R-:W-:Y:S02]  /*35f0*/  BSSY B1, `(.L_x_82) ;  /* 0x0000005000017945 */ /* 0x000fe40003800000 */
[----:B------:R-:W-:-:S05]  /*3600*/  FFMA R49, R49, R56, R12 ;  /* 0x0000003831317223 */ /* 0x000fca000000000c */
[----:B------:R0:W-:Y:S05]  /*3610*/  @P1 STG.E desc[UR36][R6.64+0xc4], R49 ;  /* 0x0000c43106001986 */ /* 0x0001ea000c101924 */
[----:B------:R-:W-:Y:S05]  /*3620*/  @!P2 BRA `(.L_x_83) ;  /* 0x000000000004a947 */ /* 0x000fea0003800000 */
[----:B------:R0:W5:Y:S02]  /*3630*/  LDG.E.LTC128B R18, desc[UR36][R8.64+0xc0] ;  /* 0x0000c02408127981 */ /* 0x000164000c1e1920 */
.L_x_83:
[----:B------:R-:W-:Y:S05]  /*3640*/  BSYNC B1 ;  /* 0x0000000000017941 */ /* 0x000fea0003800000 */
.L_x_82:
        /* <DEDUP_REMOVED lines=8> */
.L_x_85:
[----:B------:R-:W-:Y:S05]  /*36d0*/  BSYNC B1 ;  /* 0x0000000000017941 */ /* 0x000fea0003800000 */
.L_x_84:
        /* <DEDUP_REMOVED lines=8> */
.L_x_87:
[----:B------:R-:W-:Y:S05]  /*3760*/  BSYNC B1 ;  /* 0x0000000000017941 */ /* 0x000fea0003800000 */
.L_x_86:
[----:B--2--5:R-:W-:Y:S01]  /*3770*/  FMUL R3, R18, R57 ;  /* 0x0000003912037220 */ /* 0x024fe20000400000 */
[----:B------:R-:W-:Y:S01]  /*3780*/  ISETP.GT.AND P0, PT, R0, RZ, P2 ;  /* 0x000000ff0000720c */ /* 0x000fe20001704270 */
[----:B------:R-:W-:Y:S02]  /*3790*/  BSSY B1, `(.L_x_88) ;  /* 0x0000005000017945 */ /* 0x000fe40003800000 */
[----:B------:R-:W-:-:S05]  /*37a0*/  FFMA R3, R52, R56, R3 ;  /* 0x0000003834037223 */ /* 0x000fca0000000003 */
[----:B------:R2:W-:Y:S05]  /*37b0*/  @P3 STG.E desc[UR36][R6.64+0xe0], R3 ;  /* 0x0000e00306003986 */ /* 0x0005ea000c101924 */
[----:B------:R-:W-:Y:S05]  /*37c0*/  @!P0 BRA `(.L_x_89) ;  /* 0x0000000000048947 */ /* 0x000fea0003800000 */
[----:B------:R0:W5:Y:S02]  /*37d0*/  LDG.E.LTC128B R18, desc[UR36][R4.64+0xe4] ;  /* 0x0000e42404127981 */ /* 0x000164000c1e1920 */
.L_x_89:
[----:B------:R-:W-:Y:S05]  /*37e0*/  BSYNC B1 ;  /* 0x0000000000017941 */ /* 0x000fea0003800000 */
.L_x_88:
[----:B01--45:R-:W-:Y:S01]  /*37f0*/  FMUL R4, R18, R57 ;  /* 0x0000003912047220 */ /* 0x033fe20000400000 */
[----:B------:R-:W-:Y:S01]  /*3800*/  ISETP.GT.AND P1, PT, R0, 0x8, P1 ;  /* 0x000000080000780c */ /* 0x000fe20000f24270 */
[----:B------:R-:W-:Y:S02]  /*3810*/  BSSY B1, `(.L_x_90) ;  /* 0x0000005000017945 */ /* 0x000fe40003800000 */
[----:B------:R-:W-:-:S05]  /*3820*/  FFMA R53, R53, R56, R4 ;  /* 0x0000003835357223 */ /* 0x000fca0000000004 */
[----:B------:R0:W-:Y:S05]  /*3830*/  @P0 STG.E desc[UR36][R6.64+0xe4], R53 ;  /* 0x0000e43506000986 */ /* 0x0001ea000c101924 */
[----:B------:R-:W-:Y:S05]  /*3840*/  @!P1 BRA `(.L_x_91) ;  /* 0x0000000000049947 */ /* 0x000fea0003800000 */
[----:B------:R1:W5:Y:S02]  /*3850*/  LDG.E.LTC128B R18, desc[UR36][R8.64+0xe0] ;  /* 0x0000e02408127981 */ /* 0x000364000c1e1920 */
.L_x_91:
[----:B------:R-:W-:Y:S05]  /*3860*/  BSYNC B1 ;  /* 0x0000000000017941 */ /* 0x000fea0003800000 */
.L_x_90:
[----:B--2--5:R-:W-:Y:S01]  /*3870*/  FMUL R3, R18, R57 ;  /* 0x0000003912037220 */ /* 0x024fe20000400000 */
[----:B------:R-:W-:Y:S01]  /*3880*/  @P1 IMAD.MOV.U32 R4, RZ, RZ, R10 ;  /* 0x000000ffff041224 */ /* 0x000fe200078e000a */
[----:B------:R-:W-:Y:S01]  /*3890*/  ISETP.GT.AND P2, PT, R0, 0x8, P2 ;  /* 0x000000080000780c */ /* 0x000fe20001744270 */
[----:B------:R-:W-:Y:S02]  /*38a0*/  @P1 IMAD.MOV.U32 R5, RZ, RZ, R11 ;  /* 0x000000ffff051224 */ /* 0x000fe400078e000b */
[----:B------:R-:W-:Y:S01]  /*38b0*/  FFMA R3, R54, R56, R3 ;  /* 0x0000003836037223 */ /* 0x000fe20000000003 */
[----:B------:R-:W-:Y:S04]  /*38c0*/  BSSY B1, `(.L_x_92) ;  /* 0x0000004000017945 */ /* 0x000fe80003800000 */
[----:B------:R2:W-:Y:S05]  /*38d0*/  @P1 STG.E desc[UR36][R4.64+0xe0], R3 ;  /* 0x0000e00304001986 */ /* 0x0005ea000c101924 */
[----:B------:R-:W-:Y:S05]  /*38e0*/  @!P2 BRA `(.L_x_93) ;  /* 0x000000000004a947 */ /* 0x000fea0003800000 */
[----:B------:R4:W5:Y:S02]  /*38f0*/  LDG.E.LTC128B R18, desc[UR36][R8.64+0xe4] ;  /* 0x0000e42408127981 */ /* 0x000964000c1e1920 */
.L_x_93:
[----:B------:R-:W-:Y:S05]  /*3900*/  BSYNC B1 ;  /* 0x0000000000017941 */ /* 0x000fea0003800000 */
.L_x_92:
[----:B-----5:R-:W-:-:S04]  /*3910*/  FMUL R18, R18, R57 ;  /* 0x0000003912127220 */ /* 0x020fc80000400000 */
[----:B------:R-:W-:Y:S01]  /*3920*/  FFMA R55, R55, R56, R18 ;  /* 0x0000003837377223 */ /* 0x000fe20000000012 */
[----:B------:R-:W-:Y:S06]  /*3930*/  @!P2 BRA `(.L_x_94) ;  /* 0x0000000400e0a947 */ /* 0x000fec0003800000 */
[----:B------:R0:W-:Y:S01]  /*3940*/  STG.E desc[UR36][R10.64+0xe4], R55 ;  /* 0x0000e4370a007986 */ /* 0x0001e2000c101924 */
[----:B------:R-:W-:Y:S05]  /*3950*/  BRA `(.L_x_94) ;  /* 0x0000000400d87947 */ /* 0x000fea0003800000 */
.L_x_33:
[----:B------:R-:W-:Y:S01]  /*3960*/  ISETP.GT.AND P0, PT, R22, 0x1, PT ;  /* 0x000000011600780c */ /* 0x000fe20003f04270 */
[----:B------:R-:W-:Y:S01]  /*3970*/  ULDC.64 UR4, c[0x0][0x5c0] ;  /* 0x0001700000047ab9 */ /* 0x000fe20000000a00 */
[-C--:B------:R-:W-:Y:S01]  /*3980*/  FMUL R3, R24, R56.reuse ;  /* 0x0000003818037220 */ /* 0x080fe20000400000 */
[----:B------:R-:W-:Y:S01]  /*3990*/  LEA R4, P4, R72, UR4, 0x2 ;  /* 0x0000000448047c11 */ /* 0x000fe2000f8810ff */
[-C--:B------:R-:W-:Y:S01]  /*39a0*/  FMUL R25, R25, R56.reuse ;  /* 0x0000003819197220 */ /* 0x080fe20000400000 */
[----:B------:R-:W-:Y:S01]  /*39b0*/  ISETP.GT.AND P2, PT, R0, RZ, P0 ;  /* 0x000000ff0000720c */ /* 0x000fe20000744270 */
[-C--:B------:R-:W-:Y:S01]  /*39c0*/  FMUL R27, R27, R56.reuse ;  /* 0x000000381b1b7220 */ /* 0x080fe20000400000 */
[----:B------:R-:W-:Y:S01]  /*39d0*/  LEA.HI.X R5, R72, UR5, R7, 0x2, P4 ;  /* 0x0000000548057c11 */ /* 0x000fe2000a0f1407 */
[-C--:B------:R-:W-:Y:S01]  /*39e0*/  FMUL R9, R28, R56.reuse ;  /* 0x000000381c097220 */ /* 0x080fe20000400000 */
[C---:B------:R-:W-:Y:S01]  /*39f0*/  ISETP.GT.AND P3, PT, R0.reuse, 0x8, P3 ;  /* 0x000000080000780c */ /* 0x040fe20001f64270 */
[-C--:B------:R-:W-:Y:S01]  /*3a00*/  FMUL R29, R29, R56.reuse ;  /* 0x000000381d1d7220 */ /* 0x080fe20000400000 */
[----:B------:R-:W-:Y:S01]  /*3a10*/  ISETP.GT.AND P0, PT, R0, 0x8, P0 ;  /* 0x000000080000780c */ /* 0x000fe20000704270 */
[----:B------:R0:W-:Y:S01]  /*3a20*/  @P1 STG.E desc[UR36][R4.64], R3 ;  /* 0x0000000304001986 */ /* 0x0001e2000c101924 */
[----:B------:R-:W-:Y:S01]  /*3a30*/  ISETP.GT.AND P5, PT, R22, 0x8, PT ;  /* 0x000000081600780c */ /* 0x000fe20003fa4270 */
[-C--:B------:R-:W-:Y:S01]  /*3a40*/  FMUL R31, R31, R56.reuse ;  /* 0x000000381f1f7220 */ /* 0x080fe20000400000 */
[C---:B------:R-:W-:Y:S01]  /*3a50*/  SHF.L.U64.HI R7, R62.reuse, 0x2, R63 ;  /* 0x000000023e077819 */ /* 0x040fe2000001023f */
[----:B------:R-:W-:Y:S01]  /*3a60*/  FMUL R33, R33, R56 ;  /* 0x0000003821217220 */ /* 0x000fe20000400000 */
[----:B------:R-:W-:Y:S01]  /*3a70*/  LEA R6, P1, R62, R4, 0x2 ;  /* 0x000000043e067211 */ /* 0x000fe200078210ff */
[----:B------:R-:W-:Y:S01]  /*3a80*/  @P2 STG.E desc[UR36][R4.64+0x4], R25 ;  /* 0x0000041904002986 */ /* 0x000fe2000c101924 */
[----:B------:R-:W-:Y:S01]  /*3a90*/  ISETP.GT.AND P4, PT, R22, 0x9, PT ;  /* 0x000000091600780c */ /* 0x000fe20003f84270 */
[-C--:B------:R-:W-:Y:S01]  /*3aa0*/  FMUL R35, R35, R56.reuse ;  /* 0x0000003823237220 */ /* 0x080fe20000400000 */
[C---:B------:R-:W-:Y:S01]  /*3ab0*/  ISETP.GT.AND P2, PT, R0.reuse, RZ, P5 ;  /* 0x000000ff0000720c */ /* 0x040fe20002f44270 */
[----:B------:R-:W-:Y:S01]  /*3ac0*/  IMAD.X R7, R7, 0x1, R5, P1 ;  /* 0x0000000107077824 */ /* 0x000fe200008e0605 */
[----:B------:R-:W-:Y:S01]  /*3ad0*/  ISETP.GT.AND P1, PT, R0, RZ, P4 ;  /* 0x000000ff0000720c */ /* 0x000fe20002724270 */
[-C--:B0-----:R-:W-:Y:S01]  /*3ae0*/  FMUL R3, R26, R56.reuse ;  /* 0x000000381a037220 */ /* 0x081fe20000400000 */
[----:B------:R-:W-:Y:S01]  /*3af0*/  ISETP.GT.AND P4, PT, R0, 0x8, P4 ;  /* 0x000000080000780c */ /* 0x000fe20002784270 */
[-C--:B------:R-:W-:Y:S01]  /*3b00*/  FMUL R37, R37, R56.reuse ;  /* 0x0000003825257220 */ /* 0x080fe20000400000 */
[-C--:B------:R-:W-:Y:S01]  /*3b10*/  FMUL R39, R39, R56.reuse ;  /* 0x0000003827277220 */ /* 0x080fe20000400000 */
[-C--:B------:R-:W-:Y:S01]  /*3b20*/  FMUL R41, R41, R56.reuse ;  /* 0x0000003829297220 */ /* 0x080fe20000400000 */
[----:B------:R0:W-:Y:S01]  /*3b30*/  @P3 STG.E desc[UR36][R6.64], R3 ;  /* 0x0000000306003986 */ /* 0x0001e2000c101924 */
[----:B------:R-:W-:Y:S01]  /*3b40*/  ISETP.GT.AND P3, PT, R22, 0x11, PT ;  /* 0x000000111600780c */ /* 0x000fe20003f64270 */
[-C--:B------:R-:W-:Y:S01]  /*3b50*/  FMUL R43, R43, R56.reuse ;  /* 0x000000382b2b7220 */ /* 0x080fe20000400000 */
[-C--:B------:R-:W-:Y:S01]  /*3b60*/  FMUL R45, R45, R56.reuse ;  /* 0x000000382d2d7220 */ /* 0x080fe20000400000 */
[----:B------:R-:W-:Y:S01]  /*3b70*/  @P0 STG.E desc[UR36][R6.64+0x4], R27 ;  /* 0x0000041b06000986 */ /* 0x000fe2000c101924 */
[----:B------:R-:W-:Y:S01]  /*3b80*/  ISETP.GT.AND P0, PT, R0, 0x8, P5 ;  /* 0x000000080000780c */ /* 0x000fe20002f04270 */
[-C--:B------:R-:W-:Y:S01]  /*3b90*/  FMUL R47, R47, R56.reuse ;  /* 0x000000382f2f7220 */ /* 0x080fe20000400000 */
[----:B------:R-:W-:Y:S01]  /*3ba0*/  ISETP.GT.AND P5, PT, R22, 0x10, PT ;  /* 0x000000101600780c */ /* 0x000fe20003fa4270 */
[----:B------:R1:W-:Y:S01]  /*3bb0*/  @P2 STG.E desc[UR36][R4.64+0x20], R9 ;  /* 0x0000200904002986 */ /* 0x0003e2000c101924 */
[-C--:B------:R-:W-:Y:S01]  /*3bc0*/  FMUL R49, R49, R56.reuse ;  /* 0x0000003831317220 */ /* 0x080fe20000400000 */
[-C--:B------:R-:W-:Y:S01]  /*3bd0*/  FMUL R51, R51, R56.reuse ;  /* 0x0000003833337220 */ /* 0x080fe20000400000 */
[----:B------:R-:W-:Y:S01]  /*3be0*/  ISETP.GT.AND P2, PT, R0, RZ, P5 ;  /* 0x000000ff0000720c */ /* 0x000fe20002f44270 */
[----:B------:R-:W-:Y:S01]  /*3bf0*/  @P1 STG.E desc[UR36][R4.64+0x24], R29 ;  /* 0x0000241d04001986 */ /* 0x000fe2000c101924 */
[-C--:B0-----:R-:W-:Y:S01]  /*3c00*/  FMUL R3, R30, R56.reuse ;  /* 0x000000381e037220 */ /* 0x081fe20000400000 */
[C---:B------:R-:W-:Y:S01]  /*3c10*/  ISETP.GT.AND P1, PT, R0.reuse, RZ, P3 ;  /* 0x000000ff0000720c */ /* 0x040fe20001f24270 */
[-C--:B------:R-:W-:Y:S01]  /*3c20*/  FMUL R53, R53, R56.reuse ;  /* 0x0000003835357220 */ /* 0x080fe20000400000 */
[----:B------:R-:W-:Y:S01]  /*3c30*/  ISETP.GT.AND P3, PT, R0, 0x8, P3 ;  /* 0x000000080000780c */ /* 0x000fe20001f64270 */
[-C--:B------:R-:W-:Y:S01]  /*3c40*/  FMUL R11, R54, R56.reuse ;  /* 0x00000038360b7220 */ /* 0x080fe20000400000 */
[----:B------:R0:W-:Y:S01]  /*3c50*/  @P0 STG.E desc[UR36][R6.64+0x20], R3 ;  /* 0x0000200306000986 */ /* 0x0001e2000c101924 */
[----:B------:R-:W-:Y:S01]  /*3c60*/  ISETP.GT.AND P0, PT, R0, 0x8, P5 ;  /* 0x000000080000780c */ /* 0x000fe20002f04270 */
[-C--:B-1----:R-:W-:Y:S01]  /*3c70*/  FMUL R9, R32, R56.reuse ;  /* 0x0000003820097220 */ /* 0x082fe20000400000 */
[C---:B------:R-:W-:Y:S01]  /*3c80*/  ISETP.GT.AND P5, PT, R22.reuse, 0x18, PT ;  /* 0x000000181600780c */ /* 0x040fe20003fa4270 */
[----:B------:R-:W-:Y:S01]  /*3c90*/  @P4 STG.E desc[UR36][R6.64+0x24], R31 ;  /* 0x0000241f06004986 */ /* 0x000fe2000c101924 */
[----:B------:R-:W-:Y:S01]  /*3ca0*/  ISETP.GT.AND P4, PT, R22, 0x19, PT ;  /* 0x000000191600780c */ /* 0x000fe20003f84270 */
[----:B------:R-:W-:-:S02]  /*3cb0*/  FMUL R55, R55, R56 ;  /* 0x0000003837377220 */ /* 0x000fc40000400000 */
[----:B------:R1:W-:Y:S01]  /*3cc0*/  @P2 STG.E desc[UR36][R4.64+0x40], R9 ;  /* 0x0000400904002986 */ /* 0x0003e2000c101924 */
[----:B------:R-:W-:-:S03]  /*3cd0*/  ISETP.GT.AND P2, PT, R0, RZ, P5 ;  /* 0x000000ff0000720c */ /* 0x000fc60002f44270 */
[----:B------:R-:W-:Y:S01]  /*3ce0*/  @P1 STG.E desc[UR36][R4.64+0x44], R33 ;  /* 0x0000442104001986 */ /* 0x000fe2000c101924 */
[----:B------:R-:W-:Y:S01]  /*3cf0*/  ISETP.GT.AND P1, PT, R0, RZ, P4 ;  /* 0x000000ff0000720c */ /* 0x000fe20002724270 */
[----:B0-----:R-:W-:Y:S01]  /*3d00*/  FMUL R3, R34, R56 ;  /* 0x0000003822037220 */ /* 0x001fe20000400000 */
[----:B------:R-:W-:-:S04]  /*3d10*/  ISETP.GT.AND P4, PT, R0, 0x8, P4 ;  /* 0x000000080000780c */ /* 0x000fc80002784270 */
[----:B------:R0:W-:Y:S01]  /*3d20*/  @P0 STG.E desc[UR36][R6.64+0x40], R3 ;  /* 0x0000400306000986 */ /* 0x0001e2000c101924 */
[----:B-1----:R-:W-:Y:S01]  /*3d30*/  FMUL R9, R36, R56 ;  /* 0x0000003824097220 */ /* 0x002fe20000400000 */
[----:B------:R-:W-:Y:S02]  /*3d40*/  ISETP.GT.AND P0, PT, R0, 0x8, P5 ;  /* 0x000000080000780c */ /* 0x000fe40002f04270 */
[----:B------:R-:W-:Y:S01]  /*3d50*/  @P3 STG.E desc[UR36][R6.64+0x44], R35 ;  /* 0x0000442306003986 */ /* 0x000fe2000c101924 */
[----:B------:R-:W-:-:S03]  /*3d60*/  ISETP.GT.AND P5, PT, R22, 0x20, PT ;  /* 0x000000201600780c */ /* 0x000fc60003fa4270 */
[----:B------:R1:W-:Y:S01]  /*3d70*/  @P2 STG.E desc[UR36][R4.64+0x60], R9 ;  /* 0x0000600904002986 */ /* 0x0003e2000c101924 */
[----:B------:R-:W-:Y:S02]  /*3d80*/  ISETP.GT.AND P2, PT, R22, 0x21, PT ;  /* 0x000000211600780c */ /* 0x000fe40003f44270 */
[C---:B------:R-:W-:Y:S01]  /*3d90*/  ISETP.GT.AND P3, PT, R0.reuse, RZ, P5 ;  /* 0x000000ff0000720c */ /* 0x040fe20002f64270 */
[----:B------:R-:W-:Y:S01]  /*3da0*/  @P1 STG.E desc[UR36][R4.64+0x64], R37 ;  /* 0x0000642504001986 */ /* 0x000fe2000c101924 */
[----:B------:R-:W-:Y:S01]  /*3db0*/  ISETP.GT.AND P1, PT, R0, RZ, P2 ;  /* 0x000000ff0000720c */ /* 0x000fe20001724270 */
[----:B0-----:R-:W-:Y:S01]  /*3dc0*/  FMUL R3, R38, R56 ;  /* 0x0000003826037220 */ /* 0x001fe20000400000 */
[----:B------:R-:W-:-:S04]  /*3dd0*/  ISETP.GT.AND P2, PT, R0, 0x8, P2 ;  /* 0x000000080000780c */ /* 0x000fc80001744270 */
[----:B------:R0:W-:Y:S01]  /*3de0*/  @P0 STG.E desc[UR36][R6.64+0x60], R3 ;  /* 0x0000600306000986 */ /* 0x0001e2000c101924 */
[----:B-1----:R-:W-:Y:S01]  /*3df0*/  FMUL R9, R40, R56 ;  /* 0x0000003828097220 */ /* 0x002fe20000400000 */
[----:B------:R-:W-:Y:S02]  /*3e00*/  ISETP.GT.AND P0, PT, R0, 0x8, P5 ;  /* 0x000000080000780c */ /* 0x000fe40002f04270 */
[----:B------:R-:W-:Y:S04]  /*3e10*/  @P4 STG.E desc[UR36][R6.64+0x64], R39 ;  /* 0x0000642706004986 */ /* 0x000fe8000c101924 */
[----:B------:R1:W-:Y:S01]  /*3e20*/  @P3 STG.E desc[UR36][R4.64+0x80], R9 ;  /* 0x0000800904003986 */ /* 0x0003e2000c101924 */
[----:B------:R-:W-:-:S03]  /*3e30*/  ISETP.GT.AND P3, PT, R22, 0x28, PT ;  /* 0x000000281600780c */ /* 0x000fc60003f64270 */
[----:B------:R-:W-:Y:S01]  /*3e40*/  @P1 STG.E desc[UR36][R4.64+0x84], R41 ;  /* 0x0000842904001986 */ /* 0x000fe2000c101924 */
[----:B------:R-:W-:Y:S01]  /*3e50*/  ISETP.GT.AND P1, PT, R22, 0x29, PT ;  /* 0x000000291600780c */ /* 0x000fe20003f24270 */
[-C--:B0-----:R-:W-:Y:S01]  /*3e60*/  FMUL R3, R42, R56.reuse ;  /* 0x000000382a037220 */ /* 0x081fe20000400000 */
[C---:B------:R-:W-:Y:S02]  /*3e70*/  ISETP.GT.AND P5, PT, R0.reuse, RZ, P3 ;  /* 0x000000ff0000720c */ /* 0x040fe40001fa4270 */
[----:B------:R-:W-:Y:S02]  /*3e80*/  ISETP.GT.AND P4, PT, R0, RZ, P1 ;  /* 0x000000ff0000720c */ /* 0x000fe40000f84270 */
[----:B------:R0:W-:Y:S01]  /*3e90*/  @P0 STG.E desc[UR36][R6.64+0x80], R3 ;  /* 0x0000800306000986 */ /* 0x0001e2000c101924 */
[----:B-1----:R-:W-:Y:S01]  /*3ea0*/  FMUL R9, R44, R56 ;  /* 0x000000382c097220 */ /* 0x002fe20000400000 */
[----:B------:R-:W-:Y:S02]  /*3eb0*/  ISETP.GT.AND P3, PT, R0, 0x8, P3 ;  /* 0x000000080000780c */ /* 0x000fe40001f64270 */
[----:B------:R-:W-:Y:S01]  /*3ec0*/  @P2 STG.E desc[UR36][R6.64+0x84], R43 ;  /* 0x0000842b06002986 */ /* 0x000fe2000c101924 */
[----:B------:R-:W-:-:S02]  /*3ed0*/  ISETP.GT.AND P0, PT, R22, 0x30, PT ;  /* 0x000000301600780c */ /* 0x000fc40003f04270 */
[----:B------:R-:W-:Y:S02]  /*3ee0*/  ISETP.GT.AND P1, PT, R0, 0x8, P1 ;  /* 0x000000080000780c */ /* 0x000fe40000f24270 */
[----:B------:R-:W-:Y:S01]  /*3ef0*/  ISETP.GT.AND P2, PT, R22, 0x31, PT ;  /* 0x000000311600780c */ /* 0x000fe20003f44270 */
[----:B------:R1:W-:Y:S01]  /*3f00*/  @P5 STG.E desc[UR36][R4.64+0xa0], R9 ;  /* 0x0000a00904005986 */ /* 0x0003e2000c101924 */
[----:B------:R-:W-:Y:S01]  /*3f10*/  ISETP.GT.AND P5, PT, R0, RZ, P0 ;  /* 0x000000ff0000720c */ /* 0x000fe200007a4270 */
[-C--:B0-----:R-:W-:Y:S01]  /*3f20*/  FMUL R3, R46, R56.reuse ;  /* 0x000000382e037220 */ /* 0x081fe20000400000 */
[C---:B------:R-:W-:Y:S01]  /*3f30*/  ISETP.GT.AND P0, PT, R0.reuse, 0x8, P0 ;  /* 0x000000080000780c */ /* 0x040fe20000704270 */
[----:B------:R-:W-:Y:S01]  /*3f40*/  @P4 STG.E desc[UR36][R4.64+0xa4], R45 ;  /* 0x0000a42d04004986 */ /* 0x000fe2000c101924 */
[C---:B------:R-:W-:Y:S02]  /*3f50*/  ISETP.GT.AND P4, PT, R0.reuse, RZ, P2 ;  /* 0x000000ff0000720c */ /* 0x040fe40001784270 */
[----:B------:R-:W-:Y:S01]  /*3f60*/  ISETP.GT.AND P2, PT, R0, 0x8, P2 ;  /* 0x000000080000780c */ /* 0x000fe20001744270 */
[----:B------:R0:W-:Y:S01]  /*3f70*/  @P3 STG.E desc[UR36][R6.64+0xa0], R3 ;  /* 0x0000a00306003986 */ /* 0x0001e2000c101924 */
[----:B------:R-:W-:Y:S01]  /*3f80*/  ISETP.GT.AND P3, PT, R22, 0x39, PT ;  /* 0x000000391600780c */ /* 0x000fe20003f64270 */
[----:B-1----:R-:W-:-:S02]  /*3f90*/  FMUL R9, R48, R56 ;  /* 0x0000003830097220 */ /* 0x002fc40000400000 */
[----:B------:R-:W-:Y:S01]  /*3fa0*/  @P1 STG.E desc[UR36][R6.64+0xa4], R47 ;  /* 0x0000a42f06001986 */ /* 0x000fe2000c101924 */
[----:B------:R-:W-:-:S03]  /*3fb0*/  ISETP.GT.AND P1, PT, R22, 0x38, PT ;  /* 0x000000381600780c */ /* 0x000fc60003f24270 */
[----:B------:R1:W-:Y:S01]  /*3fc0*/  @P5 STG.E desc[UR36][R4.64+0xc0], R9 ;  /* 0x0000c00904005986 */ /* 0x0003e2000c101924 */
[----:B------:R-:W-:Y:S01]  /*3fd0*/  ISETP.GT.AND P5, PT, R0, RZ, P3 ;  /* 0x000000ff0000720c */ /* 0x000fe20001fa4270 */
[-C--:B0-----:R-:W-:Y:S02]  /*3fe0*/  FMUL R3, R50, R56.reuse ;  /* 0x0000003832037220 */ /* 0x081fe40000400000 */
[----:B------:R-:W-:Y:S01]  /*3ff0*/  @P4 STG.E desc[UR36][R4.64+0xc4], R49 ;  /* 0x0000c43104004986 */ /* 0x000fe2000c101924 */
[C---:B------:R-:W-:Y:S02]  /*4000*/  ISETP.GT.AND P4, PT, R0.reuse, RZ, P1 ;  /* 0x000000ff0000720c */ /* 0x040fe40000f84270 */
[C---:B------:R-:W-:Y:S01]  /*4010*/  ISETP.GT.AND P1, PT, R0.reuse, 0x8, P1 ;  /* 0x000000080000780c */ /* 0x040fe20000f24270 */
[----:B------:R-:W-:Y:S01]  /*4020*/  @P0 STG.E desc[UR36][R6.64+0xc0], R3 ;  /* 0x0000c00306000986 */ /* 0x000fe2000c101924 */
[----:B------:R-:W-:Y:S01]  /*4030*/  ISETP.GT.AND P3, PT, R0, 0x8, P3 ;  /* 0x000000080000780c */ /* 0x000fe20001f64270 */
[----:B-1----:R-:W-:-:S02]  /*4040*/  FMUL R9, R52, R56 ;  /* 0x0000003834097220 */ /* 0x002fc40000400000 */
[----:B------:R-:W-:Y:S06]  /*4050*/  @P2 STG.E desc[UR36][R6.64+0xc4], R51 ;  /* 0x0000c43306002986 */ /* 0x000fec000c101924 */
[----:B------:R-:W-:Y:S04]  /*4060*/  @P4 STG.E desc[UR36][R4.64+0xe0], R9 ;  /* 0x0000e00904004986 */ /* 0x000fe8000c101924 */
[----:B------:R0:W-:Y:S02]  /*4070*/  @P5 STG.E desc[UR36][R4.64+0xe4], R53 ;  /* 0x0000e43504005986 */ /* 0x0001e4000c101924 */
[----:B0-----:R-:W-:-:S02]  /*4080*/  @P1 IMAD.MOV.U32 R4, RZ, RZ, R6 ;  /* 0x000000ffff041224 */ /* 0x001fc400078e0006 */
[----:B------:R-:W-:-:S05]  /*4090*/  @P1 IMAD.MOV.U32 R5, RZ, RZ, R7 ;  /* 0x000000ffff051224 */ /* 0x000fca00078e0007 */
[----:B------:R0:W-:Y:S04]  /*40a0*/  @P1 STG.E desc[UR36][R4.64+0xe0], R11 ;  /* 0x0000e00b04001986 */ /* 0x0001e8000c101924 */
[----:B------:R0:W-:Y:S02]  /*40b0*/  @P3 STG.E desc[UR36][R6.64+0xe4], R55 ;  /* 0x0000e43706003986 */ /* 0x0001e4000c101924 */
.L_x_94:
[----:B------:R-:W-:Y:S05]  /*40c0*/  BSYNC B0 ;  /* 0x0000000000007941 */ /* 0x000fea0003800000 */
.L_x_32:
[----:B0-2---:R-:W2:Y:S01]  /*40d0*/  LDL.64 R4, [R1] ;  /* 0x0000000001047983 */ /* 0x005ea20000100a00 */
[----:B------:R-:W-:Y:S01]  /*40e0*/  ULDC.64 UR4, c[0x0][0x650] ;  /* 0x0001940000047ab9 */ /* 0x000fe20000000a00 */
[----:B------:R-:W-:Y:S02]  /*40f0*/  IMAD.U32 R0, RZ, RZ, UR44 ;  /* 0x0000002cff007e24 */ /* 0x000fe4000f8e00ff */
[----:B------:R-:W-:Y:S02]  /*4100*/  IMAD.MOV.U32 R22, RZ, RZ, -0x1 ;  /* 0xffffffffff167424 */ /* 0x000fe400078e00ff */
[----:B------:R0:W-:Y:S01]  /*4110*/  SYNCS.ARRIVE.TRANS64.A1T0 RZ, [R0+UR48], RZ ;  /* 0x000000ff00ff79a7 */ /* 0x0001e20008100030 */
[----:B------:R-:W-:Y:S02]  /*4120*/  IMAD.MOV.U32 R18, RZ, RZ, -0x1 ;  /* 0xffffffffff127424 */ /* 0x000fe400078e00ff */
[----:B------:R-:W-:Y:S01]  /*4130*/  IMAD.MOV.U32 R19, RZ, RZ, -0x1 ;  /* 0xffffffffff137424 */ /* 0x000fe200078e00ff */
[----:B0-----:R-:W-:-:S02]  /*4140*/  PRMT R0, RZ, 0x7610, R0 ;  /* 0x00007610ff007816 */ /* 0x001fc40000000000 */
[----:B--2---:R-:W-:-:S05]  /*4150*/  LEA R16, P0, R4, R16, 0x1 ;  /* 0x0000001004107211 */ /* 0x004fca00078008ff */
[----:B------:R-:W-:Y:S01]  /*4160*/  IMAD.X R17, R66, 0x1, R17, P0 ;  /* 0x0000000142117824 */ /* 0x000fe200000e0611 */
[----:B------:R-:W-:-:S04]  /*4170*/  ISETP.GE.U32.AND P0, PT, R16, UR4, PT ;  /* 0x0000000410007c0c */ /* 0x000fc8000bf06070 */
[----:B------:R-:W-:-:S13]  /*4180*/  ISETP.GE.U32.AND.EX P0, PT, R17, UR5, PT, P0 ;  /* 0x0000000511007c0c */ /* 0x000fda000bf06100 */
[----:B------:R-:W-:Y:S05]  /*4190*/  @P0 BRA `(.L_x_95) ;  /* 0x00000004004c0947 */ /* 0x000fea0003800000 */
[----:B---3--:R-:W0:Y:S01]  /*41a0*/  LDC.64 R10, c[0x0][0x628] ;  /* 0x00018a00ff0a7b82 */ /* 0x008e220000000a00 */
[----:B------:R-:W2:Y:S01]  /*41b0*/  S2R R12, SR_CTAID.X ;  /* 0x00000000000c7919 */ /* 0x000ea20000002500 */
[----:B-1--4-:R-:W-:Y:S02]  /*41c0*/  IMAD.MOV.U32 R8, RZ, RZ, R16 ;  /* 0x000000ffff087224 */ /* 0x012fe400078e0010 */
[----:B------:R-:W-:Y:S01]  /*41d0*/  IMAD.MOV.U32 R9, RZ, RZ, R17 ;  /* 0x000000ffff097224 */ /* 0x000fe200078e0011 */
[----:B------:R-:W1:Y:S03]  /*41e0*/  S2R R18, SR_CTAID.Y ;  /* 0x0000000000127919 */ /* 0x000e660000002600 */
[----:B------:R-:W3:Y:S08]  /*41f0*/  LDC R0, c[0x0][0x630] ;  /* 0x00018c00ff007b82 */ /* 0x000ef00000000800 */
[----:B------:R-:W4:Y:S01]  /*4200*/  LDC.64 R14, c[0x0][0x620] ;  /* 0x00018800ff0e7b82 */ /* 0x000f220000000a00 */
[----:B0-----:R-:W-:-:S04]  /*4210*/  ISETP.NE.U32.AND P0, PT, R10, RZ, PT ;  /* 0x000000ff0a00720c */ /* 0x001fc80003f05070 */
[----:B------:R-:W-:-:S13]  /*4220*/  ISETP.NE.AND.EX P0, PT, R11, RZ, PT, P0 ;  /* 0x000000ff0b00720c */ /* 0x000fda0003f05300 */
[----:B-1234-:R-:W-:Y:S05]  /*4230*/  @!P0 BRA `(.L_x_96) ;  /* 0x0000000000288947 */ /* 0x01efea0003800000 */
[----:B------:R-:W0:Y:S02]  /*4240*/  LDC R3, c[0x0][0x634] ;  /* 0x00018d00ff037b82 */ /* 0x000e240000000800 */
[----:B0-----:R-:W-:-:S05]  /*4250*/  IADD3 R3, P0, R16, R3, RZ ;  /* 0x0000000310037210 */ /* 0x001fca0007f1e0ff */
        /* <DEDUP_REMOVED lines=8> */
.L_x_96:
[-CC-:B------:R-:W-:Y:S01]  /*42e0*/  SHF.R.U64 R19, R8, R0.reuse, R9.reuse ;  /* 0x0000000008137219 */ /* 0x180fe20000001209 */
[----:B------:R-:W0:Y:S01]  /*42f0*/  LDC.64 R24, c[0x0][0x640] ;  /* 0x00019000ff187b82 */ /* 0x000e220000000a00 */
[----:B------:R-:W-:Y:S01]  /*4300*/  SHF.R.U32.HI R0, RZ, R0, R9 ;  /* 0x00000000ff007219 */ /* 0x000fe20000011609 */
[----:B------:R-:W-:Y:S01]  /*4310*/  ULDC UR4, c[0x0][0x150] ;  /* 0x0000540000047ab9 */ /* 0x000fe20000000800 */
[----:B------:R-:W-:Y:S02]  /*4320*/  IADD3 R3, P0, RZ, -R19, RZ ;  /* 0x80000013ff037210 */ /* 0x000fe40007f1e0ff */
[----:B------:R-:W-:-:S03]  /*4330*/  I2FP.F32.U32 R7, R12 ;  /* 0x0000000c00077245 */ /* 0x000fc60000201000 */
[----:B------:R-:W1:Y:S01]  /*4340*/  LDC R6, c[0x0][0x618] ;  /* 0x00018600ff067b82 */ /* 0x000e620000000800 */
[----:B------:R-:W-:Y:S02]  /*4350*/  IMAD.X R5, RZ, RZ, ~R0, P0 ;  /* 0x000000ffff057224 */ /* 0x000fe400000e0e00 */
[----:B------:R-:W-:Y:S01]  /*4360*/  FMUL R7, R7, UR4 ;  /* 0x0000000407077c20 */ /* 0x000fe20008400000 */
[----:B------:R-:W-:Y:S01]  /*4370*/  ULDC UR4, c[0x0][0x154] ;  /* 0x0000550000047ab9 */ /* 0x000fe20000000800 */
[-C--:B------:R-:W-:Y:S02]  /*4380*/  IMAD R0, R5, R14.reuse, RZ ;  /* 0x0000000e05007224 */ /* 0x080fe400078e02ff */
[C---:B------:R-:W-:Y:S01]  /*4390*/  IMAD.WIDE.U32 R4, R3.reuse, R14, R16 ;  /* 0x0000000e03047225 */ /* 0x040fe200078e0010 */
[----:B------:R-:W2:Y:S01]  /*43a0*/  LDC R8, c[0x0][0x608] ;  /* 0x00018200ff087b82 */ /* 0x000ea20000000800 */
[----:B------:R-:W3:Y:S02]  /*43b0*/  F2I.U32.TRUNC.NTZ R7, R7 ;  /* 0x0000000700077305 */ /* 0x000ee4000020f000 */
[----:B------:R-:W-:Y:S01]  /*43c0*/  IMAD R3, R3, R15, R0 ;  /* 0x0000000f03037224 */ /* 0x000fe200078e0200 */
[----:B------:R-:W-:-:S03]  /*43d0*/  I2FP.F32.U32 R0, R18 ;  /* 0x0000001200007245 */ /* 0x000fc60000201000 */
[----:B------:R-:W-:Y:S01]  /*43e0*/  IMAD.IADD R3, R5, 0x1, R3 ;  /* 0x0000000105037824 */ /* 0x000fe200078e0203 */
[----:B------:R-:W4:Y:S01]  /*43f0*/  LDC R11, c[0x0][0x658] ;  /* 0x00019600ff0b7b82 */ /* 0x000f220000000800 */
[----:B0-----:R-:W-:-:S04]  /*4400*/  ISETP.NE.U32.AND P0, PT, R24, RZ, PT ;  /* 0x000000ff1800720c */ /* 0x001fc80003f05070 */
[----:B------:R-:W-:-:S03]  /*4410*/  ISETP.NE.AND.EX P0, PT, R25, RZ, PT, P0 ;  /* 0x000000ff1900720c */ /* 0x000fc60003f05300 */
[----:B------:R-:W0:Y:S01]  /*4420*/  LDC R9, c[0x0][0x144] ;  /* 0x00005100ff097b82 */ /* 0x000e220000000800 */
[-C--:B-1----:R-:W-:Y:S01]  /*4430*/  SHF.R.U64 R10, R4, R6.reuse, R3 ;  /* 0x00000006040a7219 */ /* 0x082fe20000001203 */
[----:B---3--:R-:W-:Y:S01]  /*4440*/  IMAD.MOV R7, RZ, RZ, -R7 ;  /* 0x000000ffff077224 */ /* 0x008fe200078e0a07 */
[----:B------:R-:W-:Y:S01]  /*4450*/  SHF.R.U32.HI R3, RZ, R6, R3 ;  /* 0x00000006ff037219 */ /* 0x000fe20000011603 */
[----:B------:R-:W-:-:S04]  /*4460*/  FMUL R6, R0, UR4 ;  /* 0x0000000400067c20 */ /* 0x000fc80008400000 */
[----:B------:R-:W1:Y:S01]  /*4470*/  LDC R21, c[0x0][0x148] ;  /* 0x00005200ff157b82 */ /* 0x000e620000000800 */
[----:B------:R3:W0:Y:S01]  /*4480*/  F2I.U32.TRUNC.NTZ R14, R6 ;  /* 0x00000006000e7305 */ /* 0x000622000020f000 */
[-CC-:B--2---:R-:W-:Y:S02]  /*4490*/  SHF.R.U64 R13, R10, R8.reuse, R3.reuse ;  /* 0x000000080a0d7219 */ /* 0x184fe40000001203 */
[----:B------:R-:W-:-:S04]  /*44a0*/  SHF.R.U32.HI R0, RZ, R8, R3 ;  /* 0x00000008ff007219 */ /* 0x000fc80000011603 */
[----:B------:R-:W2:Y:S01]  /*44b0*/  LDC R20, c[0x0][0x648] ;  /* 0x00019200ff147b82 */ /* 0x000ea20000000800 */
[-CC-:B----4-:R-:W-:Y:S02]  /*44c0*/  SHF.R.U64 R15, R13, R11.reuse, R0.reuse ;  /* 0x0000000b0d0f7219 */ /* 0x190fe40000001200 */
[----:B------:R-:W-:-:S03]  /*44d0*/  SHF.R.U32.HI R5, RZ, R11, R0 ;  /* 0x0000000bff057219 */ /* 0x000fc60000011600 */
[----:B------:R-:W-:Y:S02]  /*44e0*/  IMAD.MOV.U32 R4, RZ, RZ, R15 ;  /* 0x000000ffff047224 */ /* 0x000fe400078e000f */
[----:B------:R-:W4:Y:S01]  /*44f0*/  LDC R26, c[0x0][0x638] ;  /* 0x00018e00ff1a7b82 */ /* 0x000f220000000800 */
[----:B0-----:R-:W-:-:S07]  /*4500*/  IMAD R22, R9, R7, R12 ;  /* 0x0000000709167224 */ /* 0x001fce00078e020c */
[----:B------:R-:W0:Y:S08]  /*4510*/  LDC R27, c[0x0][0x610] ;  /* 0x00018400ff1b7b82 */ /* 0x000e300000000800 */
[----:B------:R-:W0:Y:S01]  /*4520*/  LDC R28, c[0x0][0x600] ;  /* 0x00018000ff1c7b82 */ /* 0x000e220000000800 */
[----:B-123--:R-:W-:Y:S05]  /*4530*/  @!P0 BRA `(.L_x_97) ;  /* 0x0000000000288947 */ /* 0x00efea0003800000 */
[----:B------:R-:W1:Y:S02]  /*4540*/  LDC R0, c[0x0][0x64c] ;  /* 0x00019300ff007b82 */ /* 0x000e640000000800 */
[----:B-1----:R-:W-:-:S05]  /*4550*/  IADD3 R3, P0, R15, R0, RZ ;  /* 0x000000000f037210 */ /* 0x002fca0007f1e0ff */
        /* <DEDUP_REMOVED lines=8> */
.L_x_97:
[----:B------:R-:W-:Y:S01]  /*45e0*/  ISETP.NE.AND P0, PT, R2, 0x1, PT ;  /* 0x000000010200780c */ /* 0x000fe20003f05270 */
[----:B------:R-:W-:Y:S01]  /*45f0*/  IMAD.MOV R14, RZ, RZ, -R14 ;  /* 0x000000ffff0e7224 */ /* 0x000fe200078e0a0e */
[----:B------:R-:W-:Y:S02]  /*4600*/  SHF.R.U64 R0, R4, R20, R5 ;  /* 0x0000001404007219 */ /* 0x000fe40000001205 */
[----:B------:R-:W-:Y:S02]  /*4610*/  LOP3.LUT R3, R13, R68, RZ, 0xc0, !PT ;  /* 0x000000440d037212 */ /* 0x000fe400078ec0ff */
[----:B------:R-:W-:Y:S01]  /*4620*/  LOP3.LUT R5, R10, R67, RZ, 0xc0, !PT ;  /* 0x000000430a057212 */ /* 0x000fe200078ec0ff */
[----:B------:R-:W-:Y:S02]  /*4630*/  IMAD.MOV R4, RZ, RZ, -R0 ;  /* 0x000000ffff047224 */ /* 0x000fe400078e0a00 */
[----:B------:R-:W-:Y:S02]  /*4640*/  IMAD R3, R64, R0, R3 ;  /* 0x0000000040037224 */ /* 0x000fe400078e0203 */
[----:B----4-:R-:W-:-:S02]  /*4650*/  IMAD R0, R4, R26, R15 ;  /* 0x0000001a04007224 */ /* 0x010fc400078e020f */
[----:B------:R-:W-:Y:S02]  /*4660*/  @P0 IMAD R22, R21, R14, R18 ;  /* 0x0000000e15160224 */ /* 0x000fe400078e0212 */
[----:B------:R-:W-:Y:S02]  /*4670*/  IMAD.MOV.U32 R4, RZ, RZ, 0x1 ;  /* 0x00000001ff047424 */ /* 0x000fe400078e00ff */
[----:B0-----:R-:W-:Y:S02]  /*4680*/  IMAD R22, R3, R27, R22 ;  /* 0x0000001b03167224 */ /* 0x001fe400078e0216 */
[----:B------:R-:W-:Y:S01]  /*4690*/  IMAD R3, R0, R28, R5 ;  /* 0x0000001c00037224 */ /* 0x000fe200078e0205 */
[----:B------:R-:W-:-:S04]  /*46a0*/  PRMT R0, R4, 0x7610, R0 ;  /* 0x0000761004007816 */ /* 0x000fc80000000000 */
[----:B------:R-:W-:Y:S02]  /*46b0*/  SEL R18, R3, R22, !P0 ;  /* 0x0000001603127207 */ /* 0x000fe40004000000 */
[----:B------:R-:W-:-:S07]  /*46c0*/  SEL R22, R22, R3, !P0 ;  /* 0x0000000316167207 */ /* 0x000fce0004000000 */
.L_x_95:
[----:B------:R-:W-:Y:S01]  /*46d0*/  UIMAD.WIDE.U32 UR4, UR38, 0x24924925, URZ ;  /* 0x24924925260478a5 */ /* 0x000fe2000f8e003f */
[----:B------:R-:W-:Y:S02]  /*46e0*/  LOP3.LUT P0, RZ, R0, 0xff, RZ, 0xc0, !PT ;  /* 0x000000ff00ff7812 */ /* 0x000fe4000780c0ff */
[----:B------:R-:W-:Y:S01]  /*46f0*/  LOP3.LUT R75, R75, 0x1, RZ, 0x3c, !PT ;  /* 0x000000014b4b7812 */ /* 0x000fe200078e3cff */
[----:B------:R-:W-:-:S04]  /*4700*/  UIADD3 UR4, UR38, -UR5, URZ ;  /* 0x8000000526047290 */ /* 0x000fc8000fffe03f */
[----:B------:R-:W-:-:S04]  /*4710*/  ULEA.HI UR4, UR4, UR5, URZ, 0x1f ;  /* 0x0000000504047291 */ /* 0x000fc8000f8ff83f */
[----:B------:R-:W-:-:S04]  /*4720*/  USHF.R.U32.HI UR4, URZ, 0x2, UR4 ;  /* 0x000000023f047899 */ /* 0x000fc80008011604 */
[----:B------:R-:W-:Y:S01]  /*4730*/  UIMAD UR38, UR4, -0x7, UR38 ;  /* 0xfffffff9042678a4 */ /* 0x000fe2000f8e0226 */
[----:B------:R-:W-:Y:S11]  /*4740*/  @P0 BRA `(.L_x_98) ;  /* 0xffffffcc00b40947 */ /* 0x000ff6000383ffff */
[----:B------:R-:W-:Y:S05]  /*4750*/  EXIT ;  /* 0x000000000000794d */ /* 0x000fea0003800000 */
.L_x_13:
[----:B------:R-:W-:-:S08]  /*4760*/  ISETP.NE.AND P0, PT, R14, RZ, PT ;  /* 0x000000ff0e00720c */ /* 0x000fd00003f05270 */
[----:B0-----:R-:W0:-:S00]  /*4770*/  USETMAXREG.DEALLOC.CTAPOOL 0x28 ;  /* 0x00000028000079c8 */ /* 0x001e0000080e0500 */
[----:B------:R-:W-:Y:S05]  /*4780*/  @P0 EXIT ;  /* 0x000000000000094d */ /* 0x000fea0003800000 */
[----:B0-----:R-:W-:Y:S01]  /*4790*/  LOP3.LUT P0, RZ, R3, 0xff, RZ, 0xc0, !PT ;  /* 0x000000ff03ff7812 */ /* 0x001fe2000780c0ff */
[----:B------:R-:W-:Y:S02]  /*47a0*/  IMAD.MOV.U32 R3, RZ, RZ, 0x1 ;  /* 0x00000001ff037424 */ /* 0x000fe400078e00ff */
[----:B------:R-:W-:-:S10]  /*47b0*/  IMAD.MOV.U32 R8, RZ, RZ, RZ ;  /* 0x000000ffff087224 */ /* 0x000fd400078e00ff */
[----:B------:R-:W-:Y:S05]  /*47c0*/  @!P0 BRA `(.L_x_99) ;  /* 0x0000000c003c8947 */ /* 0x000fea0003800000 */
[----:B------:R-:W-:Y:S01]  /*47d0*/  LOP3.LUT P0, RZ, R4, 0x1f, RZ, 0xc0, !PT ;  /* 0x0000001f04ff7812 */ /* 0x000fe2000780c0ff */
[----:B------:R-:W-:Y:S01]  /*47e0*/  ULDC UR5, c[0x0][0x658] ;  /* 0x0001960000057ab9 */ /* 0x000fe20000000800 */
[----:B------:R-:W-:Y:S01]  /*47f0*/  UMOV UR6, 0xffffffff ;  /* 0xffffffff00067882 */ /* 0x000fe20000000000 */
[----:B------:R-:W-:Y:S01]  /*4800*/  BSSY B0, `(.L_x_99) ;  /* 0x00000cb000007945 */ /* 0x000fe20003800000 */
[----:B------:R-:W-:Y:S01]  /*4810*/  USHF.L.U32 UR6, UR6, UR5, URZ ;  /* 0x0000000506067299 */ /* 0x000fe2000800063f */
[C---:B------:R-:W-:Y:S01]  /*4820*/  ISETP.NE.AND P2, PT, R5.reuse, RZ, PT ;  /* 0x000000ff0500720c */ /* 0x040fe20003f45270 */
[----:B------:R-:W-:Y:S01]  /*4830*/  UMOV UR7, 0x1 ;  /* 0x0000000100077882 */ /* 0x000fe20000000000 */
[----:B------:R-:W-:Y:S01]  /*4840*/  ISETP.NE.OR P0, PT, R5, RZ, !P0 ;  /* 0x000000ff0500720c */ /* 0x000fe20004705670 */
[----:B------:R-:W-:Y:S01]  /*4850*/  IMAD.MOV.U32 R10, RZ, RZ, 0x1 ;  /* 0x00000001ff0a7424 */ /* 0x000fe200078e00ff */
[----:B------:R-:W-:Y:S01]  /*4860*/  LOP3.LUT R9, R23, 0x2, RZ, 0xfc, !PT ;  /* 0x0000000217097812 */ /* 0x000fe200078efcff */
[----:B------:R-:W-:Y:S01]  /*4870*/  IMAD.MOV.U32 R3, RZ, RZ, 0x1 ;  /* 0x00000001ff037424 */ /* 0x000fe200078e00ff */
[----:B------:R-:W-:Y:S01]  /*4880*/  ULDC UR4, c[0x0][0x600] ;  /* 0x0001800000047ab9 */ /* 0x000fe20000000800 */
[----:B------:R-:W-:Y:S01]  /*4890*/  IMAD.MOV.U32 R8, RZ, RZ, RZ ;  /* 0x000000ffff087224 */ /* 0x000fe200078e00ff */
[----:B------:R-:W-:-:S02]  /*48a0*/  USHF.L.U32 UR13, UR7, UR5, URZ ;  /* 0x00000005070d7299 */ /* 0x000fc4000800063f */
[----:B------:R-:W-:Y:S02]  /*48b0*/  UIADD3 UR21, UR40, 0x1, URZ ;  /* 0x0000000128157890 */ /* 0x000fe4000fffe03f */
[----:B------:R-:W-:Y:S02]  /*48c0*/  UIADD3 UR4, UR4, -0x1, URZ ;  /* 0xffffffff04047890 */ /* 0x000fe4000fffe03f */
[----:B------:R-:W-:Y:S01]  /*48d0*/  ULOP3.LUT UR5, URZ, UR6, URZ, 0x33, !UPT ;  /* 0x000000063f057292 */ /* 0x000fe2000f8e333f */
[----:B------:R-:W-:-:S11]  /*48e0*/  ULDC.64 UR22, c[0x0][0x198] ;  /* 0x0000660000167ab9 */ /* 0x000fd60000000a00 */
.L_x_111:
[----:B------:R-:W-:-:S03]  /*48f0*/  UMOV UR6, 0xffffffff ;  /* 0xffffffff00067882 */ /* 0x000fc60000000000 */
[----:B------:R-:W-:Y:S05]  /*4900*/  BRA.DIV UR6, `(.L_x_100) ;  /* 0x0000001206747947 */ /* 0x000fea000b800000 */
[----:B------:R-:W-:-:S13]  /*4910*/  ELECT P6, URZ, PT ;  /* 0x00000000003f782f */ /* 0x000fda00038c0000 */
.L_x_127:
[----:B------:R-:W0:Y:S01]  /*4920*/  LDC R4, c[0x0][0x28c] ;  /* 0x0000a300ff047b82 */ /* 0x000e220000000800 */
[----:B------:R-:W-:Y:S01]  /*4930*/  BSSY B1, `(.L_x_101) ;  /* 0x0000041000017945 */ /* 0x000fe20003800000 */
[----:B0-----:R-:W-:-:S13]  /*4940*/  ISETP.LT.OR P6, PT, R4, 0x1, !P6 ;  /* 0x000000010400780c */ /* 0x001fda00077c1670 */
[----:B------:R-:W-:Y:S05]  /*4950*/  @P6 BRA `(.L_x_102) ;  /* 0x0000000000f86947 */ /* 0x000fea0003800000 */
[----:B------:R-:W-:Y:S02]  /*4960*/  IMAD.SHL.U32 R22, R22, 0x40, RZ ;  /* 0x0000004016167824 */ /* 0x000fe400078e00ff */
[----:B------:R-:W-:Y:S02]  /*4970*/  IMAD.SHL.U32 R18, R18, 0x40, RZ ;  /* 0x0000004012127824 */ /* 0x000fe400078e00ff */
[----:B------:R-:W-:Y:S02]  /*4980*/  IMAD.MOV.U32 R13, RZ, RZ, RZ ;  /* 0x000000ffff0d7224 */ /* 0x000fe400078e00ff */
[----:B------:R-:W-:Y:S02]  /*4990*/  IMAD.U32 R14, RZ, RZ, UR21 ;  /* 0x00000015ff0e7e24 */ /* 0x000fe4000f8e00ff */
[----:B------:R-:W-:Y:S02]  /*49a0*/  IMAD.MOV.U32 R4, RZ, RZ, R3 ;  /* 0x000000ffff047224 */ /* 0x000fe400078e0003 */
[----:B------:R-:W-:-:S07]  /*49b0*/  IMAD.MOV.U32 R5, RZ, RZ, R8 ;  /* 0x000000ffff057224 */ /* 0x000fce00078e0008 */
.L_x_106:
[----:B------:R-:W0:Y:S01]  /*49c0*/  S2R R7, SR_CgaCtaId ;  /* 0x0000000000077919 */ /* 0x000e220000008800 */
[----:B------:R-:W-:-:S04]  /*49d0*/  MOV R6, 0x400 ;  /* 0x0000040000067802 */ /* 0x000fc80000000f00 */
[----:B0-----:R-:W-:Y:S02]  /*49e0*/  LEA R12, R7, R6, 0x18 ;  /* 0x00000006070c7211 */ /* 0x001fe400078ec0ff */
[----:B------:R-:W-:Y:S01]  /*49f0*/  SHF.L.U32 R6, R4, 0x1f, RZ ;  /* 0x0000001f04067819 */ /* 0x000fe200000006ff */
[----:B------:R-:W0:Y:S02]  /*4a00*/  @!P2 LDC R7, c[0x0][0x500] ;  /* 0x00014000ff07ab82 */ /* 0x000e240000000800 */
[----:B------:R-:W-:-:S04]  /*4a10*/  IMAD R11, R5, 0x8, R12 ;  /* 0x00000008050b7824 */ /* 0x000fc800078e020c */
[----:B------:R-:W1:Y:S02]  /*4a20*/  SYNCS.PHASECHK.TRANS64.TRYWAIT P1, [R11+URZ+0x38], R6 ;  /* 0x000038060b0075a7 */ /* 0x000e64000802017f */
[----:B-1----:R-:W-:Y:S05]  /*4a30*/  @!P1 BRA `(.L_x_103) ;  /* 0x0000001000489947 */ /* 0x002fea0003800000 */
.L_x_128:
[----:B-1----:R-:W-:Y:S01]  /*4a40*/  PRMT R6, R9, 0x9910, RZ ;  /* 0x0000991009067816 */ /* 0x002fe200000000ff */
[----:B0-----:R0:W-:Y:S03]  /*4a50*/  @!P2 SYNCS.ARRIVE.TRANS64 RZ, [R11+URZ], R7 ;  /* 0x000000070bffa9a7 */ /* 0x0011e6000800003f */
[----:B------:R-:W-:-:S13]  /*4a60*/  ISETP.NE.AND P1, PT, R6, 0x2, PT ;  /* 0x000000020600780c */ /* 0x000fda0003f25270 */
[----:B0-----:R-:W-:Y:S05]  /*4a70*/  @P1 BRA `(.L_x_104) ;  /* 0x0000000000041947 */ /* 0x001fea0003800000 */
[----:B------:R-:W-:Y:S01]  /*4a80*/  BPT.TRAP 0x1 ;  /* 0x000000040000795c */ /* 0x000fe20000300000 */
.L_x_104:
[----:B------:R-:W-:Y:S05]  /*4a90*/  @P0 BRA `(.L_x_105) ;  /* 0x0000000000040947 */ /* 0x000fea0003800000 */
[----:B------:R-:W-:Y:S01]  /*4aa0*/  BPT.TRAP 0x1 ;  /* 0x000000040000795c */ /* 0x000fe20000300000 */
.L_x_105:
[----:B------:R-:W-:Y:S01]  /*4ab0*/  IMAD R12, R5, 0x4000, R12 ;  /* 0x00004000050c7824 */ /* 0x000fe200078e020c */
[----:B------:R-:W-:Y:S01]  /*4ac0*/  R2UR UR34, R13 ;  /* 0x000000000d2272ca */ /* 0x000fe200000e0000 */
[----:B------:R-:W-:Y:S01]  /*4ad0*/  VIADD R14, R14, 0xffffffff ;  /* 0xffffffff0e0e7836 */ /* 0x000fe20000000000 */
[----:B------:R-:W-:Y:S01]  /*4ae0*/  R2UR UR33, R11 ;  /* 0x000000000b2172ca */ /* 0x000fe200000e0000 */
[----:B------:R-:W-:Y:S01]  /*4af0*/  UIADD3 UR6, UP0, UR22, 0xf0, URZ ;  /* 0x000000f016067890 */ /* 0x000fe2000ff1e03f */
[----:B------:R-:W-:Y:S01]  /*4b00*/  R2UR UR8, R12 ;  /* 0x000000000c0872ca */ /* 0x000fe200000e0000 */
[----:B------:R-:W-:Y:S01]  /*4b10*/  UIADD3 UR30, UP1, UR22, 0x1f0, URZ ;  /* 0x000001f0161e7890 */ /* 0x000fe2000ff3e03f */
[----:B------:R-:W-:Y:S01]  /*4b20*/  R2UR UR35, R22 ;  /* 0x00000000162372ca */ /* 0x000fe200000e0000 */
[----:B------:R-:W-:Y:S01]  /*4b30*/  UIADD3.X UR7, URZ, UR23, URZ, UP0, !UPT ;  /* 0x000000173f077290 */ /* 0x000fe200087fe43f */
[----:B------:R-:W-:Y:S01]  /*4b40*/  R2UR UR36, R19 ;  /* 0x00000000132472ca */ /* 0x000fe200000e0000 */
[----:B------:R-:W-:Y:S01]  /*4b50*/  UIADD3.X UR31, URZ, UR23, URZ, UP1, !UPT ;  /* 0x000000173f1f7290 */ /* 0x000fe20008ffe43f */
[----:B------:R-:W-:Y:S01]  /*4b60*/  R2UR UR19, R18 ;  /* 0x00000000121372ca */ /* 0x000fe200000e0000 */
[----:B------:R-:W-:Y:S01]  /*4b70*/  VIADD R5, R5, 0x1 ;  /* 0x0000000105057836 */ /* 0x000fe20000000000 */
[----:B------:R-:W-:Y:S01]  /*4b80*/  ISETP.GT.AND P3, PT, R14, 0x1, PT ;  /* 0x000000010e00780c */ /* 0x000fe20003f64270 */
[----:B------:R-:W-:Y:S01]  /*4b90*/  UIADD3 UR26, UR34, 0x20, URZ ;  /* 0x00000020221a7890 */ /* 0x000fe2000fffe03f */
[----:B------:R-:W-:Y:S01]  /*4ba0*/  VIADD R13, R13, 0x40 ;  /* 0x000000400d0d7836 */ /* 0x000fe20000000000 */
[----:B------:R-:W-:Y:S01]  /*4bb0*/  UMOV UR14, 0x0 ;  /* 0x00000000000e7882 */ /* 0x000fe20000000000 */
[----:B------:R-:W-:Y:S01]  /*4bc0*/  UMOV UR15, 0x10000000 ;  /* 0x10000000000f7882 */ /* 0x000fe20000000000 */
[----:B------:R-:W-:Y:S01]  /*4bd0*/  UIADD3 UR32, UR8, 0x180, URZ ;  /* 0x0000018008207890 */ /* 0x000fe2000fffe03f */
[----:B------:R-:W-:Y:S01]  /*4be0*/  ISETP.NE.AND P1, PT, R5, 0x7, PT ;  /* 0x000000070500780c */ /* 0x000fe20003f25270 */
[----:B------:R-:W-:-:S02]  /*4bf0*/  UIADD3 UR24, UR8, 0x2180, URZ ;  /* 0x0000218008187890 */ /* 0x000fc4000fffe03f */
[----:B------:R-:W-:Y:S01]  /*4c00*/  UIADD3 UR16, UR8, 0x1c180, URZ ;  /* 0x0001c18008107890 */ /* 0x000fe2000fffe03f */
[----:B------:R-:W-:Y:S01]  /*4c10*/  SEL R7, RZ, 0x1, P1 ;  /* 0x00000001ff077807 */ /* 0x000fe20000800000 */
[----:B------:R-:W-:Y:S01]  /*4c20*/  UIADD3 UR8, UR8, 0x1e180, URZ ;  /* 0x0001e18008087890 */ /* 0x000fe2000fffe03f */
[----:B------:R-:W-:Y:S01]  /*4c30*/  SEL R5, R5, RZ, P1 ;  /* 0x000000ff05057207 */ /* 0x000fe20000800000 */
[----:B------:R-:W-:Y:S01]  /*4c40*/  UMOV UR25, UR33 ;  /* 0x0000002100197c82 */ /* 0x000fe20008000000 */
[----:B------:R-:W-:Y:S01]  /*4c50*/  UMOV UR27, UR35 ;  /* 0x00000023001b7c82 */ /* 0x000fe20008000000 */
[----:B------:R-:W-:Y:S01]  /*4c60*/  UMOV UR28, UR36 ;  /* 0x00000024001c7c82 */ /* 0x000fe20008000000 */
[----:B------:R-:W-:Y:S01]  /*4c70*/  UMOV UR17, UR33 ;  /* 0x0000002100117c82 */ /* 0x000fe20008000000 */
[----:B------:R-:W-:Y:S01]  /*4c80*/  UMOV UR18, UR34 ;  /* 0x0000002200127c82 */ /* 0x000fe20008000000 */
[----:B------:R-:W-:Y:S01]  /*4c90*/  UMOV UR20, UR36 ;  /* 0x0000002400147c82 */ /* 0x000fe20008000000 */
[----:B------:R0:W-:Y:S01]  /*4ca0*/  UTMALDG.3D [UR32], [UR6], desc[UR14] ;  /* 0x00000e20060075b4 */ /* 0x0001e20008011000 */
[----:B------:R-:W-:Y:S01]  /*4cb0*/  UMOV UR9, UR33 ;  /* 0x0000002100097c82 */ /* 0x000fe20008000000 */
[----:B------:R-:W-:Y:S01]  /*4cc0*/  UMOV UR11, UR19 ;  /* 0x00000013000b7c82 */ /* 0x000fe20008000000 */
[----:B------:R-:W-:Y:S01]  /*4cd0*/  UMOV UR12, UR36 ;  /* 0x00000024000c7c82 */ /* 0x000fe20008000000 */
[----:B------:R-:W-:Y:S01]  /*4ce0*/  UMOV UR10, UR26 ;  /* 0x0000001a000a7c82 */ /* 0x000fe20008000000 */
[----:B------:R-:W-:Y:S01]  /*4cf0*/  LOP3.LUT R4, R4, R7, RZ, 0x3c, !PT ;  /* 0x0000000704047212 */ /* 0x000fe200078e3cff */
[----:B------:R0:W-:Y:S01]  /*4d00*/  UTMALDG.3D [UR24], [UR6], desc[UR14] ;  /* 0x00000e18060075b4 */ /* 0x0001e20008011000 */
[----:B------:R0:W-:Y:S01]  /*4d10*/  UTMALDG.3D [UR16], [UR30], desc[UR14] ;  /* 0x00000e101e0075b4 */ /* 0x0001e20008011000 */
[----:B------:R0:W-:Y:S02]  /*4d20*/  UTMALDG.3D [UR8], [UR30], desc[UR14] ;  /* 0x00000e081e0075b4 */ /* 0x0001e40008011000 */
[----:B0-----:R-:W-:Y:S05]  /*4d30*/  @P3 BRA `(.L_x_106) ;  /* 0xfffffffc00203947 */ /* 0x001fea000383ffff */
.L_x_102:
[----:B------:R-:W-:Y:S05]  /*4d40*/  BSYNC B1 ;  /* 0x0000000000017941 */ /* 0x000fea0003800000 */
.L_x_101:
[----:B------:R-:W2:Y:S01]  /*4d50*/  LDL.64 R20, [R1] ;  /* 0x0000000001147983 */ /* 0x000ea20000100a00 */
[----:B------:R-:W-:Y:S01]  /*4d60*/  LOP3.LUT P4, RZ, R10, 0xff, RZ, 0xc0, !PT ;  /* 0x000000ff0aff7812 */ /* 0x000fe2000788c0ff */
[----:B------:R-:W-:Y:S01]  /*4d70*/  VIADD R11, R8, UR40 ;  /* 0x00000028080b7c36 */ /* 0x000fe20008000000 */
[----:B------:R-:W-:Y:S01]  /*4d80*/  ULDC.64 UR6, c[0x0][0x650] ;  /* 0x0001940000067ab9 */ /* 0x000fe20000000a00 */
[----:B------:R-:W-:Y:S01]  /*4d90*/  IMAD.U32 R8, RZ, RZ, UR40 ;  /* 0x00000028ff087e24 */ /* 0x000fe2000f8e00ff */
[----:B------:R-:W-:Y:S01]  /*4da0*/  UISETP.GE.U32.AND UP0, UPT, UR40, 0x7, UPT ;  /* 0x000000072800788c */ /* 0x000fe2000bf06070 */
[C---:B------:R-:W-:Y:S01]  /*4db0*/  IMAD.WIDE.U32 R4, R11.reuse, 0x24924925, RZ ;  /* 0x249249250b047825 */ /* 0x040fe200078e00ff */
[----:B------:R-:W-:Y:S01]  /*4dc0*/  ISETP.GT.U32.AND P1, PT, R11, 0x6, PT ;  /* 0x000000060b00780c */ /* 0x000fe20003f24070 */
[----:B------:R-:W-:Y:S01]  /*4dd0*/  BSSY B1, `(.L_x_107) ;  /* 0x000006b000017945 */ /* 0x000fe20003800000 */
[----:B------:R-:W-:Y:S01]  /*4de0*/  PRMT R10, RZ, 0x7610, R10 ;  /* 0x00007610ff0a7816 */ /* 0x000fe2000000000a */
[----:B------:R-:W-:Y:S01]  /*4df0*/  IMAD.MOV.U32 R22, RZ, RZ, -0x1 ;  /* 0xffffffffff167424 */ /* 0x000fe200078e00ff */
[----:B------:R-:W-:Y:S01]  /*4e00*/  ISETP.LT.U32.AND P1, PT, R8, 0x7, P1 ;  /* 0x000000070800780c */ /* 0x000fe20000f21070 */
[----:B------:R-:W-:Y:S01]  /*4e10*/  IMAD.MOV.U32 R18, RZ, RZ, -0x1 ;  /* 0xffffffffff127424 */ /* 0x000fe200078e00ff */
[----:B------:R-:W-:Y:S01]  /*4e20*/  PLOP3.LUT P3, PT, PT, PT, UP0, 0x80, 0x0 ;  /* 0x000000000000781c */ /* 0x000fe20003f6f008 */
[----:B------:R-:W0:Y:S01]  /*4e30*/  @P4 S2R R7, SR_CgaCtaId ;  /* 0x0000000000074919 */ /* 0x000e220000008800 */
[----:B------:R-:W-:Y:S01]  /*4e40*/  SEL R4, RZ, 0x1, !P1 ;  /* 0x00000001ff047807 */ /* 0x000fe20004800000 */
[----:B------:R-:W-:Y:S01]  /*4e50*/  IMAD.MOV.U32 R19, RZ, RZ, -0x1 ;  /* 0xffffffffff137424 */ /* 0x000fe200078e00ff */
[----:B------:R-:W-:-:S02]  /*4e60*/  @P4 MOV R6, 0x400 ;  /* 0x0000040000064802 */ /* 0x000fc40000000f00 */
[----:B------:R-:W-:Y:S02]  /*4e70*/  LOP3.LUT R3, R3, R4, RZ, 0x3c, !PT ;  /* 0x0000000403037212 */ /* 0x000fe400078e3cff */
[----:B------:R-:W-:Y:S02]  /*4e80*/  PRMT R4, RZ, 0x7610, R4 ;  /* 0x00007610ff047816 */ /* 0x000fe40000000004 */
[----:B0-----:R-:W-:Y:S01]  /*4e90*/  @P4 LEA R6, R7, R6, 0x18 ;  /* 0x0000000607064211 */ /* 0x001fe200078ec0ff */
[----:B------:R-:W-:-:S03]  /*4ea0*/  IMAD.IADD R7, R11, 0x1, -R5 ;  /* 0x000000010b077824 */ /* 0x000fc600078e0a05 */
[----:B------:R0:W-:Y:S02]  /*4eb0*/  @P4 SYNCS.ARRIVE.TRANS64.A1T0 RZ, [R6+URZ+0xa8], RZ ;  /* 0x0000a8ff06ff49a7 */ /* 0x0001e4000810003f */
[----:B------:R-:W-:-:S04]  /*4ec0*/  LEA.HI R7, R7, R5, RZ, 0x1f ;  /* 0x0000000507077211 */ /* 0x000fc800078ff8ff */
[----:B------:R-:W-:-:S04]  /*4ed0*/  SHF.R.U32.HI R8, RZ, 0x2, R7 ;  /* 0x00000002ff087819 */ /* 0x000fc80000011607 */
[----:B------:R-:W-:Y:S01]  /*4ee0*/  @P3 LOP3.LUT R3, R3, 0x1, R8, 0x78, !PT ;  /* 0x0000000103033812 */ /* 0x000fe200078e7808 */
[----:B------:R-:W-:Y:S01]  /*4ef0*/  IMAD R8, R8, -0x7, R11 ;  /* 0xfffffff908087824 */ /* 0x000fe200078e020b */
[----:B--2---:R-:W-:-:S05]  /*4f00*/  IADD3 R16, P1, R16, R20, RZ ;  /* 0x0000001410107210 */ /* 0x004fca0007f3e0ff */
[----:B------:R-:W-:Y:S01]  /*4f10*/  IMAD.X R17, R17, 0x1, R0, P1 ;  /* 0x0000000111117824 */ /* 0x000fe200008e0600 */
[----:B------:R-:W-:-:S04]  /*4f20*/  ISETP.GE.U32.AND P1, PT, R16, UR6, PT ;  /* 0x0000000610007c0c */ /* 0x000fc8000bf26070 */
[----:B------:R-:W-:-:S13]  /*4f30*/  ISETP.GE.U32.AND.EX P1, PT, R17, UR7, PT, P1 ;  /* 0x0000000711007c0c */ /* 0x000fda000bf26110 */
[----:B0-----:R-:W-:Y:S05]  /*4f40*/  @P1 BRA `(.L_x_108) ;  /* 0x00000004004c1947 */ /* 0x001fea0003800000 */
[----:B------:R-:W0:Y:S01]  /*4f50*/  S2R R12, SR_CTAID.X ;  /* 0x00000000000c7919 */ /* 0x000e220000002500 */
[----:B------:R-:W-:Y:S01]  /*4f60*/  ULDC.64 UR6, c[0x0][0x628] ;  /* 0x00018a0000067ab9 */ /* 0x000fe20000000a00 */
[----:B------:R-:W1:Y:S01]  /*4f70*/  LDC R13, c[0x0][0x144] ;  /* 0x00005100ff0d7b82 */ /* 0x000e620000000800 */
[----:B------:R-:W-:Y:S01]  /*4f80*/  ISETP.NE.U32.AND P1, PT, RZ, UR6, PT ;  /* 0x00000006ff007c0c */ /* 0x000fe2000bf25070 */
[----:B------:R-:W2:Y:S01]  /*4f90*/  S2R R11, SR_CTAID.Y ;  /* 0x00000000000b7919 */ /* 0x000ea20000002600 */
[----:B------:R-:W-:Y:S01]  /*4fa0*/  ULDC UR8, c[0x0][0x150] ;  /* 0x0000540000087ab9 */ /* 0x000fe20000000800 */
[----:B------:R-:W-:Y:S01]  /*4fb0*/  ULDC UR9, c[0x0][0x630] ;  /* 0x00018c0000097ab9 */ /* 0x000fe20000000800 */
[----:B------:R-:W-:Y:S01]  /*4fc0*/  ISETP.NE.AND.EX P1, PT, RZ, UR7, PT, P1 ;  /* 0x00000007ff007c0c */ /* 0x000fe2000bf25310 */
[----:B------:R-:W-:Y:S01]  /*4fd0*/  IMAD.MOV.U32 R4, RZ, RZ, R16 ;  /* 0x000000ffff047224 */ /* 0x000fe200078e0010 */
[----:B0-----:R-:W-:-:S05]  /*4fe0*/  I2FP.F32.U32 R5, R12 ;  /* 0x0000000c00057245 */ /* 0x001fca0000201000 */
[----:B------:R-:W-:Y:S01]  /*4ff0*/  FMUL R14, R5, UR8 ;  /* 0x00000008050e7c20 */ /* 0x000fe20008400000 */
[----:B------:R-:W-:-:S05]  /*5000*/  IMAD.MOV.U32 R5, RZ, RZ, R17 ;  /* 0x000000ffff057224 */ /* 0x000fca00078e0011 */
[----:B--2---:R-:W-:Y:S05]  /*5010*/  @!P1 BRA `(.L_x_109) ;  /* 0x0000000000289947 */ /* 0x004fea0003800000 */
[----:B------:R-:W-:Y:S02]  /*5020*/  ULDC UR8, c[0x0][0x634] ;  /* 0x00018d0000087ab9 */ /* 0x000fe40000000800 */
[----:B------:R-:W-:-:S05]  /*5030*/  IADD3 R5, P1, R16, UR8, RZ ;  /* 0x0000000810057c10 */ /* 0x000fca000ff3e0ff */
[----:B------:R-:W-:-:S04]  /*5040*/  IMAD.X R15, RZ, RZ, R17, P1 ;  /* 0x000000ffff0f7224 */ /* 0x000fc800008e0611 */
[----:B------:R-:W-:-:S04]  /*5050*/  IMAD.WIDE.U32 R6, R15, UR6, RZ ;  /* 0x000000060f067c25 */ /* 0x000fc8000f8e00ff */
[----:B------:R-:W-:-:S04]  /*5060*/  IMAD.WIDE.U32 R6, P1, R5, UR7, R6 ;  /* 0x0000000705067c25 */ /* 0x000fc8000f820006 */
[----:B------:R-:W-:-:S04]  /*5070*/  IMAD.WIDE.U32 R4, R5, UR6, RZ ;  /* 0x0000000605047c25 */ /* 0x000fc8000f8e00ff */
[----:B------:R-:W-:Y:S01]  /*5080*/  IMAD.MOV.U32 R4, RZ, RZ, R7 ;  /* 0x000000ffff047224 */ /* 0x000fe200078e0007 */
[----:B------:R-:W-:Y:S01]  /*5090*/  IADD3 RZ, P3, R5, R6, RZ ;  /* 0x0000000605ff7210 */ /* 0x000fe20007f7e0ff */
[----:B------:R-:W-:-:S04]  /*50a0*/  IMAD.X R5, RZ, RZ, RZ, P1 ;  /* 0x000000ffff057224 */ /* 0x000fc800008e06ff */
[----:B------:R-:W-:-:S08]  /*50b0*/  IMAD.WIDE.U32.X R4, R15, UR7, R4, P3 ;  /* 0x000000070f047c25 */ /* 0x000fd000098e0404 */
.L_x_109:
[--C-:B------:R-:W-:Y:S01]  /*50c0*/  SHF.R.U64 R19, R4, UR9, R5.reuse ;  /* 0x0000000904137c19 */ /* 0x100fe20008001205 */
[----:B------:R-:W0:Y:S01]  /*50d0*/  F2I.U32.TRUNC.NTZ R14, R14 ;  /* 0x0000000e000e7305 */ /* 0x000e22000020f000 */
[----:B------:R-:W-:Y:S01]  /*50e0*/  SHF.R.U32.HI R4, RZ, UR9, R5 ;  /* 0x00000009ff047c19 */ /* 0x000fe20008011605 */
[----:B------:R-:W-:Y:S01]  /*50f0*/  ULDC.64 UR6, c[0x0][0x620] ;  /* 0x0001880000067ab9 */ /* 0x000fe20000000a00 */
[----:B------:R-:W-:Y:S01]  /*5100*/  IADD3 R7, P1, RZ, -R19, RZ ;  /* 0x80000013ff077210 */ /* 0x000fe20007f3e0ff */
[----:B------:R-:W-:Y:S01]  /*5110*/  ULDC.64 UR8, c[0x0][0x640] ;  /* 0x0001900000087ab9 */ /* 0x000fe20000000a00 */
[----:B------:R-:W2:Y:S03]  /*5120*/  LDC R18, c[0x0][0x148] ;  /* 0x00005200ff127b82 */ /* 0x000ea60000000800 */
[----:B------:R-:W-:Y:S01]  /*5130*/  IMAD.X R4, RZ, RZ, ~R4, P1 ;  /* 0x000000ffff047224 */ /* 0x000fe200008e0e04 */
[----:B------:R-:W-:-:S03]  /*5140*/  ISETP.NE.U32.AND P1, PT, RZ, UR8, PT ;  /* 0x00000008ff007c0c */ /* 0x000fc6000bf25070 */
[----:B------:R-:W-:Y:S01]  /*5150*/  IMAD R6, R4, UR6, RZ ;  /* 0x0000000604067c24 */ /* 0x000fe2000f8e02ff */
[----:B------:R-:W-:Y:S01]  /*5160*/  ISETP.NE.AND.EX P1, PT, RZ, UR9, PT, P1 ;  /* 0x00000009ff007c0c */ /* 0x000fe2000bf25310 */
[----:B------:R-:W-:Y:S01]  /*5170*/  IMAD.WIDE.U32 R4, R7, UR6, R16 ;  /* 0x0000000607047c25 */ /* 0x000fe2000f8e0010 */
[----:B------:R-:W-:-:S03]  /*5180*/  ULDC UR6, c[0x0][0x618] ;  /* 0x0001860000067ab9 */ /* 0x000fc60000000800 */
[----:B------:R-:W-:Y:S01]  /*5190*/  IMAD R7, R7, UR7, R6 ;  /* 0x0000000707077c24 */ /* 0x000fe2000f8e0206 */
[----:B------:R-:W-:Y:S01]  /*51a0*/  ULDC UR7, c[0x0][0x154] ;  /* 0x0000550000077ab9 */ /* 0x000fe20000000800 */
[----:B0-----:R-:W-:Y:S02]  /*51b0*/  IMAD.MOV R6, RZ, RZ, -R14 ;  /* 0x000000ffff067224 */ /* 0x001fe400078e0a0e */
[----:B------:R-:W-:Y:S02]  /*51c0*/  IMAD.IADD R5, R5, 0x1, R7 ;  /* 0x0000000105057824 */ /* 0x000fe400078e0207 */
[----:B-1----:R-:W-:Y:S01]  /*51d0*/  IMAD R12, R13, R6, R12 ;  /* 0x000000060d0c7224 */ /* 0x002fe200078e020c */
[----:B------:R-:W-:Y:S02]  /*51e0*/  I2FP.F32.U32 R6, R11 ;  /* 0x0000000b00067245 */ /* 0x000fe40000201000 */
[--C-:B------:R-:W-:Y:S02]  /*51f0*/  SHF.R.U64 R13, R4, UR6, R5.reuse ;  /* 0x00000006040d7c19 */ /* 0x100fe40008001205 */
[----:B------:R-:W-:Y:S01]  /*5200*/  SHF.R.U32.HI R4, RZ, UR6, R5 ;  /* 0x00000006ff047c19 */ /* 0x000fe20008011605 */
[----:B------:R-:W-:Y:S01]  /*5210*/  FMUL R6, R6, UR7 ;  /* 0x0000000706067c20 */ /* 0x000fe20008400000 */
[----:B------:R-:W-:-:S02]  /*5220*/  ULDC UR6, c[0x0][0x608] ;  /* 0x0001820000067ab9 */ /* 0x000fc40000000800 */
[--C-:B------:R-:W-:Y:S01]  /*5230*/  SHF.R.U64 R15, R13, UR6, R4.reuse ;  /* 0x000000060d0f7c19 */ /* 0x100fe20008001204 */
[----:B------:R0:W1:Y:S01]  /*5240*/  F2I.U32.TRUNC.NTZ R20, R6 ;  /* 0x0000000600147305 */ /* 0x000062000020f000 */
[----:B------:R-:W-:Y:S01]  /*5250*/  SHF.R.U32.HI R4, RZ, UR6, R4 ;  /* 0x00000006ff047c19 */ /* 0x000fe20008011604 */
[----:B------:R-:W-:-:S03]  /*5260*/  ULDC UR6, c[0x0][0x658] ;  /* 0x0001960000067ab9 */ /* 0x000fc60000000800 */
[--C-:B------:R-:W-:Y:S02]  /*5270*/  SHF.R.U64 R14, R15, UR6, R4.reuse ;  /* 0x000000060f0e7c19 */ /* 0x100fe40008001204 */
[----:B------:R-:W-:-:S03]  /*5280*/  SHF.R.U32.HI R21, RZ, UR6, R4 ;  /* 0x00000006ff157c19 */ /* 0x000fc60008011604 */
[----:B------:R-:W-:Y:S02]  /*5290*/  IMAD.MOV.U32 R4, RZ, RZ, R14 ;  /* 0x000000ffff047224 */ /* 0x000fe400078e000e */
[----:B------:R-:W-:Y:S01]  /*52a0*/  IMAD.MOV.U32 R5, RZ, RZ, R21 ;  /* 0x000000ffff057224 */ /* 0x000fe200078e0015 */
[----:B0-----:R-:W-:Y:S06]  /*52b0*/  @!P1 BRA `(.L_x_110) ;  /* 0x0000000000289947 */ /* 0x001fec0003800000 */
        /* <DEDUP_REMOVED lines=10> */
.L_x_110:
[----:B------:R-:W-:Y:S01]  /*5360*/  ISETP.NE.AND P1, PT, R2, 0x1, PT ;  /* 0x000000010200780c */ /* 0x000fe20003f25270 */
[----:B------:R-:W-:Y:S01]  /*5370*/  ULDC UR6, c[0x0][0x648] ;  /* 0x0001920000067ab9 */ /* 0x000fe20000000800 */
[----:B------:R-:W-:Y:S01]  /*5380*/  LOP3.LUT R15, R15, UR5, RZ, 0xc0, !PT ;  /* 0x000000050f0f7c12 */ /* 0x000fe2000f8ec0ff */
[----:B-1----:R-:W-:Y:S01]  /*5390*/  IMAD.MOV R20, RZ, RZ, -R20 ;  /* 0x000000ffff147224 */ /* 0x002fe200078e0a14 */
[----:B------:R-:W-:Y:S01]  /*53a0*/  SHF.R.U64 R4, R4, UR6, R5 ;  /* 0x0000000604047c19 */ /* 0x000fe20008001205 */
[----:B------:R-:W-:Y:S01]  /*53b0*/  ULDC UR6, c[0x0][0x638] ;  /* 0x00018e0000067ab9 */ /* 0x000fe20000000800 */
[----:B------:R-:W-:Y:S01]  /*53c0*/  LOP3.LUT R13, R13, UR4, RZ, 0xc0, !PT ;  /* 0x000000040d0d7c12 */ /* 0x000fe2000f8ec0ff */
[----:B------:R-:W-:Y:S02]  /*53d0*/  ULDC UR7, c[0x0][0x610] ;  /* 0x0001840000077ab9 */ /* 0x000fe40000000800 */
[----:B------:R-:W-:Y:S02]  /*53e0*/  IMAD.MOV R5, RZ, RZ, -R4 ;  /* 0x000000ffff057224 */ /* 0x000fe400078e0a04 */
[----:B------:R-:W-:-:S02]  /*53f0*/  IMAD R15, R4, UR13, R15 ;  /* 0x0000000d040f7c24 */ /* 0x000fc4000f8e020f */
[----:B--2---:R-:W-:Y:S02]  /*5400*/  @P1 IMAD R12, R18, R20, R11 ;  /* 0x00000014120c1224 */ /* 0x004fe400078e020b */
[----:B------:R-:W-:Y:S01]  /*5410*/  IMAD R14, R5, UR6, R14 ;  /* 0x00000006050e7c24 */ /* 0x000fe2000f8e020e */
[----:B------:R-:W-:Y:S01]  /*5420*/  ULDC UR6, c[0x0][0x600] ;  /* 0x0001800000067ab9 */ /* 0x000fe20000000800 */
[----:B------:R-:W-:Y:S02]  /*5430*/  IMAD R12, R15, UR7, R12 ;  /* 0x000000070f0c7c24 */ /* 0x000fe4000f8e020c */
[----:B------:R-:W-:Y:S02]  /*5440*/  IMAD R5, R14, UR6, R13 ;  /* 0x000000060e057c24 */ /* 0x000fe4000f8e020d */
[----:B------:R-:W-:-:S03]  /*5450*/  IMAD.MOV.U32 R4, RZ, RZ, 0x1 ;  /* 0x00000001ff047424 */ /* 0x000fc600078e00ff */
[----:B------:R-:W-:Y:S02]  /*5460*/  SEL R18, R5, R12, !P1 ;  /* 0x0000000c05127207 */ /* 0x000fe40004800000 */
[----:B------:R-:W-:-:S07]  /*5470*/  SEL R22, R12, R5, !P1 ;  /* 0x000000050c167207 */ /* 0x000fce0004800000 */
.L_x_108:
[----:B------:R-:W-:Y:S05]  /*5480*/  BSYNC B1 ;  /* 0x0000000000017941 */ /* 0x000fea0003800000 */
.L_x_107:
[----:B------:R-:W-:-:S13]  /*5490*/  LOP3.LUT P1, RZ, R4, 0xff, RZ, 0xc0, !PT ;  /* 0x000000ff04ff7812 */ /* 0x000fda000782c0ff */
[----:B------:R-:W-:Y:S05]  /*54a0*/  @P1 BRA `(.L_x_111) ;  /* 0xfffffff400101947 */ /* 0x000fea000383ffff */
[----:B------:R-:W-:Y:S05]  /*54b0*/  BSYNC B0 ;  /* 0x0000000000007941 */ /* 0x000fea0003800000 */
.L_x_99:
[----:B------:R-:W-:-:S03]  /*54c0*/  UMOV UR6, 0xffffffff ;  /* 0xffffffff00067882 */ /* 0x000fc60000000000 */
[----:B------:R-:W-:Y:S05]  /*54d0*/  BRA.DIV UR6, `(.L_x_112) ;  /* 0x0000000606b47947 */ /* 0x000fea000b800000 */
[----:B------:R-:W-:-:S13]  /*54e0*/  ELECT P6, URZ, PT ;  /* 0x00000000003f782f */ /* 0x000fda00038c0000 */
.L_x_131:
[----:B------:R-:W-:Y:S04]  /*54f0*/  BSSY B0, `(.L_x_113) ;  /* 0x0000046000007945 */ /* 0x000fe80003800000 */
[----:B------:R-:W-:Y:S05]  /*5500*/  @!P6 BRA `(.L_x_114) ;  /* 0x000000040010e947 */ /* 0x000fea0003800000 */
[----:B------:R-:W-:-:S04]  /*5510*/  LOP3.LUT R23, R23, 0x2, RZ, 0xfc, !PT ;  /* 0x0000000217177812 */ /* 0x000fc800078efcff */
[----:B------:R-:W-:-:S13]  /*5520*/  ISETP.NE.AND P0, PT, R23, 0x3, PT ;  /* 0x000000031700780c */ /* 0x000fda0003f05270 */
[----:B------:R-:W-:Y:S05]  /*5530*/  @!P0 BRA `(.L_x_115) ;  /* 0x0000000000048947 */ /* 0x000fea0003800000 */
[----:B------:R-:W-:Y:S01]  /*5540*/  BPT.TRAP 0x1 ;  /* 0x000000040000795c */ /* 0x000fe20000300000 */
.L_x_115:
[----:B------:R-:W0:Y:S01]  /*5550*/  S2R R5, SR_CgaCtaId ;  /* 0x0000000000057919 */ /* 0x000e220000008800 */
[----:B------:R-:W-:Y:S02]  /*5560*/  MOV R0, 0x400 ;  /* 0x0000040000007802 */ /* 0x000fe40000000f00 */
[----:B------:R-:W-:Y:S02]  /*5570*/  SHF.L.U32 R2, R3, 0x1f, RZ ;  /* 0x0000001f03027819 */ /* 0x000fe400000006ff */
[----:B0-----:R-:W-:-:S05]  /*5580*/  LEA R5, R5, R0, 0x18 ;  /* 0x0000000005057211 */ /* 0x001fca00078ec0ff */
[----:B------:R-:W-:-:S04]  /*5590*/  VIADD R5, R5, 0x38 ;  /* 0x0000003805057836 */ /* 0x000fc80000000000 */
[C---:B------:R-:W-:Y:S02]  /*55a0*/  IMAD R7, R8.reuse, 0x8, R5 ;  /* 0x0000000808077824 */ /* 0x040fe400078e0205 */
[----:B------:R-:W-:Y:S02]  /*55b0*/  VIADD R8, R8, 0x1 ;  /* 0x0000000108087836 */ /* 0x000fe40000000000 */
[----:B------:R-:W0:Y:S03]  /*55c0*/  SYNCS.PHASECHK.TRANS64.TRYWAIT P0, [R7+URZ], R2 ;  /* 0x00000002070075a7 */ /* 0x000e26000800017f */
[----:B------:R-:W-:-:S04]  /*55d0*/  ISETP.NE.AND P1, PT, R8, 0x7, PT ;  /* 0x000000070800780c */ /* 0x000fc80003f25270 */
[----:B------:R-:W-:Y:S02]  /*55e0*/  SEL R0, RZ, 0x1, P1 ;  /* 0x00000001ff007807 */ /* 0x000fe40000800000 */
[----:B------:R-:W-:Y:S02]  /*55f0*/  SEL R8, R8, RZ, P1 ;  /* 0x000000ff08087207 */ /* 0x000fe40000800000 */
[----:B------:R-:W-:-:S03]  /*5600*/  LOP3.LUT R9, R3, R0, RZ, 0x3c, !PT ;  /* 0x0000000003097212 */ /* 0x000fc600078e3cff */
[----:B------:R-:W-:Y:S01]  /*5610*/  IMAD R6, R8, 0x8, R5 ;  /* 0x0000000808067824 */ /* 0x000fe200078e0205 */
[----:B------:R-:W-:Y:S01]  /*5620*/  SHF.L.U32 R3, R9, 0x1f, RZ ;  /* 0x0000001f09037819 */ /* 0x000fe200000006ff */
[----:B0-----:R-:W-:Y:S06]  /*5630*/  @!P0 BRA `(.L_x_116) ;  /* 0x00000004007c8947 */ /* 0x001fec0003800000 */
.L_x_132:
[----:B------:R-:W1:Y:S01]  /*5640*/  SYNCS.PHASECHK.TRANS64.TRYWAIT P0, [R6+URZ], R3 ;  /* 0x00000003060075a7 */ /* 0x000e62000800017f */
[----:B------:R-:W-:-:S05]  /*5650*/  VIADD R0, R8, 0x1 ;  /* 0x0000000108007836 */ /* 0x000fca0000000000 */
[----:B------:R-:W-:-:S04]  /*5660*/  ISETP.NE.AND P1, PT, R0, 0x7, PT ;  /* 0x000000070000780c */ /* 0x000fc80003f25270 */
[----:B0-----:R-:W-:Y:S02]  /*5670*/  SEL R2, RZ, 0x1, P1 ;  /* 0x00000001ff027807 */ /* 0x001fe40000800000 */
[----:B------:R-:W-:Y:S02]  /*5680*/  SEL R0, R0, RZ, P1 ;  /* 0x000000ff00007207 */ /* 0x000fe40000800000 */
[----:B------:R-:W-:-:S03]  /*5690*/  LOP3.LUT R9, R9, R2, RZ, 0x3c, !PT ;  /* 0x0000000209097212 */ /* 0x000fc600078e3cff */
[----:B------:R-:W-:Y:S01]  /*56a0*/  IMAD R7, R0, 0x8, R5 ;  /* 0x0000000800077824 */ /* 0x000fe200078e0205 */
[----:B------:R-:W-:Y:S01]  /*56b0*/  SHF.L.U32 R4, R9, 0x1f, RZ ;  /* 0x0000001f09047819 */ /* 0x000fe200000006ff */
[----:B-1----:R-:W-:Y:S06]  /*56c0*/  @!P0 BRA `(.L_x_117) ;  /* 0x00000004006c8947 */ /* 0x002fec0003800000 */
.L_x_133:
[----:B------:R-:W1:Y:S01]  /*56d0*/  SYNCS.PHASECHK.TRANS64.TRYWAIT P0, [R7+URZ], R4 ;  /* 0x00000004070075a7 */ /* 0x000e62000800017f */
[----:B------:R-:W-:-:S05]  /*56e0*/  VIADD R0, R0, 0x1 ;  /* 0x0000000100007836 */ /* 0x000fca0000000000 */
[----:B------:R-:W-:-:S04]  /*56f0*/  ISETP.NE.AND P1, PT, R0, 0x7, PT ;  /* 0x000000070000780c */ /* 0x000fc80003f25270 */
[----:B------:R-:W-:Y:S02]  /*5700*/  SEL R2, RZ, 0x1, P1 ;  /* 0x00000001ff027807 */ /* 0x000fe40000800000 */
[----:B------:R-:W-:Y:S02]  /*5710*/  SEL R0, R0, RZ, P1 ;  /* 0x000000ff00007207 */ /* 0x000fe40000800000 */
[----:B------:R-:W-:-:S03]  /*5720*/  LOP3.LUT R9, R9, R2, RZ, 0x3c, !PT ;  /* 0x0000000209097212 */ /* 0x000fc600078e3cff */
[----:B0-----:R-:W-:Y:S01]  /*5730*/  IMAD R6, R0, 0x8, R5 ;  /* 0x0000000800067824 */ /* 0x001fe200078e0205 */
[----:B------:R-:W-:Y:S01]  /*5740*/  SHF.L.U32 R3, R9, 0x1f, RZ ;  /* 0x0000001f09037819 */ /* 0x000fe200000006ff */
[----:B-1----:R-:W-:Y:S06]  /*5750*/  @!P0 BRA `(.L_x_118) ;  /* 0x00000004005c8947 */ /* 0x002fec0003800000 */
.L_x_134:
        /* <DEDUP_REMOVED lines=9> */
.L_x_135:
        /* <DEDUP_REMOVED lines=9> */
.L_x_136:
[----:B------:R-:W1:Y:S01]  /*5880*/  SYNCS.PHASECHK.TRANS64.TRYWAIT P0, [R6+URZ], R3 ;  /* 0x00000003060075a7 */ /* 0x000e62000800017f */
[----:B------:R-:W-:-:S05]  /*5890*/  VIADD R0, R0, 0x1 ;  /* 0x0000000100007836 */ /* 0x000fca0000000000 */
[----:B------:R-:W-:-:S04]  /*58a0*/  ISETP.NE.AND P1, PT, R0, 0x7, PT ;  /* 0x000000070000780c */ /* 0x000fc80003f25270 */
[----:B------:R-:W-:Y:S02]  /*58b0*/  SEL R2, RZ, 0x1, P1 ;  /* 0x00000001ff027807 */ /* 0x000fe40000800000 */
[----:B------:R-:W-:Y:S02]  /*58c0*/  SEL R0, R0, RZ, P1 ;  /* 0x000000ff00007207 */ /* 0x000fe40000800000 */
[----:B------:R-:W-:Y:S01]  /*58d0*/  LOP3.LUT R2, R9, R2, RZ, 0x3c, !PT ;  /* 0x0000000209027212 */ /* 0x000fe200078e3cff */
[----:B-1----:R-:W-:Y:S06]  /*58e0*/  @!P0 BRA `(.L_x_121) ;  /* 0x0000000400348947 */ /* 0x002fec0003800000 */
.L_x_137:
[----:B------:R-:W-:Y:S01]  /*58f0*/  IMAD R5, R0, 0x8, R5 ;  /* 0x0000000800057824 */ /* 0x000fe200078e0205 */
[----:B------:R-:W-:-:S07]  /*5900*/  SHF.L.U32 R0, R2, 0x1f, RZ ;  /* 0x0000001f02007819 */ /* 0x000fce00000006ff */
.L_x_122:
[----:B--2---:R2:W3:Y:S02]  /*5910*/  SYNCS.PHASECHK.TRANS64.TRYWAIT P0, [R5+URZ], R0 ;  /* 0x00000000050075a7 */ /* 0x0044e4000800017f */
[----:B---3--:R-:W-:Y:S05]  /*5920*/  @!P0 NANOSLEEP.SYNCS 0x989680 ;  /* 0x009896800000895d */ /* 0x008fea0003900000 */
[----:B------:R-:W3:Y:S02]  /*5930*/  @!P0 SYNCS.PHASECHK.TRANS64 P0, [R5+URZ], R0 ;  /* 0x00000000050085a7 */ /* 0x000ee4000800007f */
[----:B---3--:R-:W-:Y:S05]  /*5940*/  @!P0 BRA `(.L_x_122) ;  /* 0xfffffffc00f08947 */ /* 0x008fea000383ffff */
.L_x_114:
[----:B------:R-:W-:Y:S05]  /*5950*/  BSYNC B0 ;  /* 0x0000000000007941 */ /* 0x000fea0003800000 */
.L_x_113:
[----:B------:R-:W-:Y:S05]  /*5960*/  EXIT ;  /* 0x000000000000794d */ /* 0x000fea0003800000 */
.L_x_15:
[----:B0-----:R-:W-:-:S04]  /*5970*/  IMAD.U32 R3, RZ, RZ, UR43 ;  /* 0x0000002bff037e24 */ /* 0x001fc8000f8e00ff */
[----:B------:R0:W1:Y:S03]  /*5980*/  SYNCS.PHASECHK.TRANS64.TRYWAIT P0, [R3+URZ+-0x8], R0 ;  /* 0xfffff800030075a7 */ /* 0x000066000800017f */
[----:B-1----:R-:W-:Y:S05]  /*5990*/  @!P0 NANOSLEEP.SYNCS 0x989680 ;  /* 0x009896800000895d */ /* 0x002fea0003900000 */
[----:B------:R-:W1:Y:S02]  /*59a0*/  @!P0 SYNCS.PHASECHK.TRANS64 P0, [R3+URZ+-0x8], R0 ;  /* 0xfffff800030085a7 */ /* 0x000e64000800007f */
[----:B-1----:R-:W-:Y:S05]  /*59b0*/  @!P0 BRA `(.L_x_15) ;  /* 0xfffffffc00ec8947 */ /* 0x002fea000383ffff */
[----:B------:R-:W-:Y:S05]  /*59c0*/  BRA `(.L_x_123) ;  /* 0xffffffbc00207947 */ /* 0x000fea000383ffff */
.L_x_20:
[----:B-1----:R1:W2:Y:S02]  /*59d0*/  SYNCS.PHASECHK.TRANS64.TRYWAIT P1, [R3+URZ], R0 ;  /* 0x00000000030075a7 */ /* 0x0022a4000802017f */
[----:B--2---:R-:W-:Y:S05]  /*59e0*/  @!P1 NANOSLEEP.SYNCS 0x989680 ;  /* 0x009896800000995d */ /* 0x004fea0003900000 */
[----:B------:R-:W2:Y:S02]  /*59f0*/  @!P1 SYNCS.PHASECHK.TRANS64 P1, [R3+URZ], R0 ;  /* 0x00000000030095a7 */ /* 0x000ea4000802007f */
[----:B--2---:R-:W-:Y:S05]  /*5a00*/  @!P1 BRA `(.L_x_20) ;  /* 0xfffffffc00f09947 */ /* 0x004fea000383ffff */
[----:B------:R-:W-:Y:S05]  /*5a10*/  BRA `(.L_x_19) ;  /* 0xffffffbc008c7947 */ /* 0x000fea000383ffff */
.L_x_25:
[----:B-1----:R-:W-:-:S04]  /*5a20*/  IMAD.U32 R4, RZ, RZ, UR4 ;  /* 0x00000004ff047e24 */ /* 0x002fc8000f8e00ff */
[----:B------:R1:W2:Y:S03]  /*5a30*/  SYNCS.PHASECHK.TRANS64.TRYWAIT P1, [R4+URZ], R3 ;  /* 0x00000003040075a7 */ /* 0x0002a6000802017f */
[----:B--2---:R-:W-:Y:S05]  /*5a40*/  @!P1 NANOSLEEP.SYNCS 0x989680 ;  /* 0x009896800000995d */ /* 0x004fea0003900000 */
[----:B------:R-:W2:Y:S02]  /*5a50*/  @!P1 SYNCS.PHASECHK.TRANS64 P1, [R4+URZ], R3 ;  /* 0x00000003040095a7 */ /* 0x000ea4000802007f */
[----:B--2---:R-:W-:Y:S05]  /*5a60*/  @!P1 BRA `(.L_x_25) ;  /* 0xfffffffc00ec9947 */ /* 0x004fea000383ffff */
[----:B------:R-:W-:Y:S05]  /*5a70*/  BRA `(.L_x_24) ;  /* 0xffffffc000b47947 */ /* 0x000fea000383ffff */
.L_x_31:
[----:B0-----:R-:W-:-:S04]  /*5a80*/  IMAD.U32 R3, RZ, RZ, UR43 ;  /* 0x0000002bff037e24 */ /* 0x001fc8000f8e00ff */
[----:B------:R0:W1:Y:S03]  /*5a90*/  SYNCS.PHASECHK.TRANS64.TRYWAIT P0, [R3+URZ+0x8], R0 ;  /* 0x00000800030075a7 */ /* 0x000066000800017f */
[----:B-1----:R-:W-:Y:S05]  /*5aa0*/  @!P0 NANOSLEEP.SYNCS 0x989680 ;  /* 0x009896800000895d */ /* 0x002fea0003900000 */
[----:B------:R-:W1:Y:S02]  /*5ab0*/  @!P0 SYNCS.PHASECHK.TRANS64 P0, [R3+URZ+0x8], R0 ;  /* 0x00000800030085a7 */ /* 0x000e64000800007f */
[----:B-1----:R-:W-:Y:S05]  /*5ac0*/  @!P0 BRA `(.L_x_31) ;  /* 0xfffffffc00ec8947 */ /* 0x002fea000383ffff */
[----:B------:R-:W-:Y:S05]  /*5ad0*/  BRA `(.L_x_124) ;  /* 0xffffffc800607947 */ /* 0x000fea000383ffff */
.L_x_100:
[----:B------:R-:W-:Y:S01]  /*5ae0*/  BSSY B1, `(.L_x_125) ;  /* 0x0000006000017945 */ /* 0x000fe20003800000 */
[----:B------:R-:W-:-:S07]  /*5af0*/  IMAD.MOV.U32 R15, RZ, RZ, -0x1 ;  /* 0xffffffffff0f7424 */ /* 0x000fce00078e00ff */
[----:B-----5:R-:W-:Y:S05]  /*5b00*/  WARPSYNC.COLLECTIVE R15, `(.L_x_126) ;  /* 0x000000000f0c7348 */ /* 0x020fea0003c00000 */
[----:B------:R-:W-:Y:S02]  /*5b10*/  ELECT P6, UR62, PT ;  /* 0x00000000003e782f */ /* 0x000fe400038c0000 */
[----:B------:R-:W-:Y:S01]  /*5b20*/  MOV R14, UR62 ;  /* 0x0000003e000e7c02 */ /* 0x000fe20008000f00 */
[----:B-----5:R-:W-:Y:S10]  /*5b30*/  ENDCOLLECTIVE ;  /* 0x000000000000791b */ /* 0x020ff40003800000 */
.L_x_126:
[----:B------:R-:W-:Y:S05]  /*5b40*/  BSYNC B1 ;  /* 0x0000000000017941 */ /* 0x000fea0003800000 */
.L_x_125:
[----:B------:R-:W-:Y:S05]  /*5b50*/  BRA `(.L_x_127) ;  /* 0xffffffec00707947 */ /* 0x000fea000383ffff */
.L_x_103:
[----:B-1----:R1:W2:Y:S02]  /*5b60*/  SYNCS.PHASECHK.TRANS64.TRYWAIT P1, [R11+URZ+0x38], R6 ;  /* 0x000038060b0075a7 */ /* 0x0022a4000802017f */
[----:B--2---:R-:W-:Y:S05]  /*5b70*/  @!P1 NANOSLEEP.SYNCS 0x989680 ;  /* 0x009896800000995d */ /* 0x004fea0003900000 */
[----:B------:R-:W2:Y:S02]  /*5b80*/  @!P1 SYNCS.PHASECHK.TRANS64 P1, [R11+URZ+0x38], R6 ;  /* 0x000038060b0095a7 */ /* 0x000ea4000802007f */
[----:B--2---:R-:W-:Y:S05]  /*5b90*/  @!P1 BRA `(.L_x_103) ;  /* 0xfffffffc00f09947 */ /* 0x004fea000383ffff */
[----:B------:R-:W-:Y:S05]  /*5ba0*/  BRA `(.L_x_128) ;  /* 0xffffffec00a47947 */ /* 0x000fea000383ffff */
.L_x_112:
[----:B------:R-:W-:Y:S01]  /*5bb0*/  BSSY B0, `(.L_x_129) ;  /* 0x0000006000007945 */ /* 0x000fe20003800000 */
[----:B------:R-:W-:-:S07]  /*5bc0*/  IMAD.MOV.U32 R15, RZ, RZ, -0x1 ;  /* 0xffffffffff0f7424 */ /* 0x000fce00078e00ff */
[----:B-----5:R-:W-:Y:S05]  /*5bd0*/  WARPSYNC.COLLECTIVE R15, `(.L_x_130) ;  /* 0x000000000f0c7348 */ /* 0x020fea0003c00000 */
[----:B------:R-:W-:Y:S02]  /*5be0*/  ELECT P6, UR62, PT ;  /* 0x00000000003e782f */ /* 0x000fe400038c0000 */
[----:B------:R-:W-:Y:S01]  /*5bf0*/  MOV R14, UR62 ;  /* 0x0000003e000e7c02 */ /* 0x000fe20008000f00 */
[----:B-----5:R-:W-:Y:S10]  /*5c00*/  ENDCOLLECTIVE ;  /* 0x000000000000791b */ /* 0x020ff40003800000 */
.L_x_130:
[----:B------:R-:W-:Y:S05]  /*5c10*/  BSYNC B0 ;  /* 0x0000000000007941 */ /* 0x000fea0003800000 */
.L_x_129:
[----:B------:R-:W-:Y:S05]  /*5c20*/  BRA `(.L_x_131) ;  /* 0xfffffff800307947 */ /* 0x000fea000383ffff */
.L_x_116:
[----:B0-----:R0:W1:Y:S02]  /*5c30*/  SYNCS.PHASECHK.TRANS64.TRYWAIT P0, [R7+URZ], R2 ;  /* 0x00000002070075a7 */ /* 0x001064000800017f */
[----:B-1----:R-:W-:Y:S05]  /*5c40*/  @!P0 NANOSLEEP.SYNCS 0x989680 ;  /* 0x009896800000895d */ /* 0x002fea0003900000 */
[----:B------:R-:W1:Y:S02]  /*5c50*/  @!P0 SYNCS.PHASECHK.TRANS64 P0, [R7+URZ], R2 ;  /* 0x00000002070085a7 */ /* 0x000e64000800007f */
[----:B-1----:R-:W-:Y:S05]  /*5c60*/  @!P0 BRA `(.L_x_116) ;  /* 0xfffffffc00f08947 */ /* 0x002fea000383ffff */
[----:B------:R-:W-:Y:S05]  /*5c70*/  BRA `(.L_x_132) ;  /* 0xfffffff800707947 */ /* 0x000fea000383ffff */
.L_x_117:
[----:B0-----:R0:W1:Y:S02]  /*5c80*/  SYNCS.PHASECHK.TRANS64.TRYWAIT P0, [R6+URZ], R3 ;  /* 0x00000003060075a7 */ /* 0x001064000800017f */
[----:B-1----:R-:W-:Y:S05]  /*5c90*/  @!P0 NANOSLEEP.SYNCS 0x989680 ;  /* 0x009896800000895d */ /* 0x002fea0003900000 */
[----:B------:R-:W1:Y:S02]  /*5ca0*/  @!P0 SYNCS.PHASECHK.TRANS64 P0, [R6+URZ], R3 ;  /* 0x00000003060085a7 */ /* 0x000e64000800007f */
[----:B-1----:R-:W-:Y:S05]  /*5cb0*/  @!P0 BRA `(.L_x_117) ;  /* 0xfffffffc00f08947 */ /* 0x002fea000383ffff */
[----:B------:R-:W-:Y:S05]  /*5cc0*/  BRA `(.L_x_133) ;  /* 0xfffffff800807947 */ /* 0x000fea000383ffff */
.L_x_118:
[----:B0-----:R0:W1:Y:S02]  /*5cd0*/  SYNCS.PHASECHK.TRANS64.TRYWAIT P0, [R7+URZ], R4 ;  /* 0x00000004070075a7 */ /* 0x001064000800017f */
[----:B-1----:R-:W-:Y:S05]  /*5ce0*/  @!P0 NANOSLEEP.SYNCS 0x989680 ;  /* 0x009896800000895d */ /* 0x002fea0003900000 */
[----:B------:R-:W1:Y:S02]  /*5cf0*/  @!P0 SYNCS.PHASECHK.TRANS64 P0, [R7+URZ], R4 ;  /* 0x00000004070085a7 */ /* 0x000e64000800007f */
[----:B-1----:R-:W-:Y:S05]  /*5d00*/  @!P0 BRA `(.L_x_118) ;  /* 0xfffffffc00f08947 */ /* 0x002fea000383ffff */
[----:B------:R-:W-:Y:S05]  /*5d10*/  BRA `(.L_x_134) ;  /* 0xfffffff800907947 */ /* 0x000fea000383ffff */
.L_x_119:
[----:B0-----:R0:W1:Y:S02]  /*5d20*/  SYNCS.PHASECHK.TRANS64.TRYWAIT P0, [R6+URZ], R3 ;  /* 0x00000003060075a7 */ /* 0x001064000800017f */
[----:B-1----:R-:W-:Y:S05]  /*5d30*/  @!P0 NANOSLEEP.SYNCS 0x989680 ;  /* 0x009896800000895d */ /* 0x002fea0003900000 */
[----:B------:R-:W1:Y:S02]  /*5d40*/  @!P0 SYNCS.PHASECHK.TRANS64 P0, [R6+URZ], R3 ;  /* 0x00000003060085a7 */ /* 0x000e64000800007f */
[----:B-1----:R-:W-:Y:S05]  /*5d50*/  @!P0 BRA `(.L_x_119) ;  /* 0xfffffffc00f08947 */ /* 0x002fea000383ffff */
[----:B------:R-:W-:Y:S05]  /*5d60*/  BRA `(.L_x_135) ;  /* 0xfffffff800a07947 */ /* 0x000fea000383ffff */
.L_x_120:
[----:B0-----:R0:W1:Y:S02]  /*5d70*/  SYNCS.PHASECHK.TRANS64.TRYWAIT P0, [R7+URZ], R4 ;  /* 0x00000004070075a7 */ /* 0x001064000800017f */
[----:B-1----:R-:W-:Y:S05]  /*5d80*/  @!P0 NANOSLEEP.SYNCS 0x989680 ;  /* 0x009896800000895d */ /* 0x002fea0003900000 */
[----:B------:R-:W1:Y:S02]  /*5d90*/  @!P0 SYNCS.PHASECHK.TRANS64 P0, [R7+URZ], R4 ;  /* 0x00000004070085a7 */ /* 0x000e64000800007f */
[----:B-1----:R-:W-:Y:S05]  /*5da0*/  @!P0 BRA `(.L_x_120) ;  /* 0xfffffffc00f08947 */ /* 0x002fea000383ffff */
[----:B------:R-:W-:Y:S05]  /*5db0*/  BRA `(.L_x_136) ;  /* 0xfffffff800b07947 */ /* 0x000fea000383ffff */
.L_x_121:
[----:B-1----:R1:W2:Y:S02]  /*5dc0*/  SYNCS.PHASECHK.TRANS64.TRYWAIT P0, [R6+URZ], R3 ;  /* 0x00000003060075a7 */ /* 0x0022a4000800017f */
[----:B--2---:R-:W-:Y:S05]  /*5dd0*/  @!P0 NANOSLEEP.SYNCS 0x989680 ;  /* 0x009896800000895d */ /* 0x004fea0003900000 */
[----:B------:R-:W2:Y:S02]  /*5de0*/  @!P0 SYNCS.PHASECHK.TRANS64 P0, [R6+URZ], R3 ;  /* 0x00000003060085a7 */ /* 0x000ea4000800007f */
[----:B--2---:R-:W-:Y:S05]  /*5df0*/  @!P0 BRA `(.L_x_121) ;  /* 0xfffffffc00f08947 */ /* 0x004fea000383ffff */
[----:B------:R-:W-:Y:S05]  /*5e00*/  BRA `(.L_x_137) ;  /* 0xfffffff800b87947 */ /* 0x000fea000383ffff */
.L_x_138:
[----:B------:R-:W-:-:S00]  /*5e10*/  BRA `(.L_x_138) ;  /* 0xfffffffc00fc7947 */ /* 0x000fc0000383ffff */
[----:B------:R-:W-:-:S00]  /*5e20*/  NOP ;  /* 0x0000000000007918 */ /* 0x000fc00000000000 */
        /* <DEDUP_REMOVED lines=13> */
.L_x_139:


//--------------------- .nv.global.init           --------------------------
	.section	.nv.global.init,"aw",@progbits
.nv.global.init:
	.type		$str$22,@object
	.size		$str$22,($str$23 - $str$22)
$str$22:
        /*0000*/ 	.byte	0x6b, 0x5f, 0x74, 0x69, 0x6c, 0x65, 0x5f, 0x63, 0x6f, 0x75, 0x6e, 0x74, 0x20, 0x3e, 0x3d, 0x20
        /*0010*/ 	.byte	0x31, 0x00
	.type		$str$23,@object
	.size		$str$23,(__unnamed_1 - $str$23)
$str$23:
        /*0012*/ 	.byte	0x2f, 0x74, 0x6d, 0x70, 0x2f, 0x63, 0x75, 0x74, 0x6c, 0x61, 0x73, 0x73, 0x5f, 0x73, 0x77, 0x65
        /*0022*/ 	.byte	0x65, 0x70, 0x5f, 0x73, 0x72, 0x63, 0x2f, 0x69, 0x6e, 0x63, 0x6c, 0x75, 0x64, 0x65, 0x2f, 0x63
        /*0032*/ 	.byte	0x75, 0x74, 0x6c, 0x61, 0x73, 0x73, 0x2f, 0x67, 0x65, 0x6d, 0x6d, 0x2f, 0x63, 0x6f, 0x6c, 0x6c
        /*0042*/ 	.byte	0x65, 0x63, 0x74, 0x69, 0x76, 0x65, 0x2f, 0x73, 0x6d, 0x39, 0x30, 0x5f, 0x6d, 0x6d, 0x61, 0x5f
        /*0052*/ 	.byte	0x74, 0x6d, 0x61, 0x5f, 0x67, 0x6d, 0x6d, 0x61, 0x5f, 0x73, 0x73, 0x5f, 0x77, 0x61, 0x72, 0x70
        /*0062*/ 	.byte	0x73, 0x70, 0x65, 0x63, 0x69, 0x61, 0x6c, 0x69, 0x7a, 0x65, 0x64, 0x2e, 0x68, 0x70, 0x70, 0x00
	.type		__unnamed_1,@object
	.size		__unnamed_1,(.L_0 - __unnamed_1)
__unnamed_1:
        /*0072*/ 	.byte	0x76, 0x6f, 0x69, 0x64, 0x20, 0x63, 0x75, 0x74, 0x6c, 0x61, 0x73, 0x73, 0x3a, 0x3a, 0x67, 0x65
        /* <DEDUP_REMOVED lines=174> */
        /*0b62*/ 	.byte	0x3a, 0x3a, 0x69, 0x64, 0x65, 0x6e, 0x74, 0x69, 0x74, 0x79, 0x5d, 0x00
.L_0:


//--------------------- .nv.shared._ZN7cutlass13device_kernelINS_4gemm6kernel13GemmUniversalIN4cute5tupleIJiiiiEEENS1_10collective13CollectiveMmaINS1_34MainloopSm90TmaGmmaWarpSpecializedILi7ENS5_IJNS4_1CILi1EEESB_SB_EEENS1_32KernelTmaWarpSpecializedPingpongEEENS5_IJNSA_ILi64EEESF_SF_EEEfNS5_IJlSB_lEEEfSH_NS4_8TiledMMAINS4_8MMA_AtomIJNS4_4SM904GMMA29MMA_64x64x8_F32TF32TF32_SS_TNILNSL_7ScaleInE1ELSN_1EEEEEENS4_6LayoutISC_NS5_IJNSA_ILi0EEESR_SR_EEEEENS5_IJNS4_10UnderscoreESU_SU_EEEEENS4_13SM90_TMA_LOADENS4_14ComposedLayoutINS4_7SwizzleILi3ELi4ELi3EEENS4_18smem_ptr_flag_bitsILi32EEENSQ_INS5_IJNSA_ILi8EEENSA_ILi32EEEEEENS5_IJS14_SB_EEEEEEEvNS4_8identityESX_S18_vS19_EENS_8epilogue10collective6detail29Sm90TmaWarpSpecializedAdapterINS1C_15DefaultEpilogueIfSH_SH_NS1B_6thread17LinearCombinationIfLi1EffLNS1G_9ScaleType4KindE0ELNS_15FloatRoundStyleE2EfEENS1_15EpilogueDefaultEEEEEvvEEEEvNT_6ParamsE --------------------------
	.section	.nv.shared._ZN7cutlass13device_kernelINS_4gemm6kernel13GemmUniversalIN4cute5tupleIJiiiiEEENS1_10collective13CollectiveMmaINS1_34MainloopSm90TmaGmmaWarpSpecializedILi7ENS5_IJNS4_1CILi1EEESB_SB_EEENS1_32KernelTmaWarpSpecializedPingpongEEENS5_IJNSA_ILi64EEESF_SF_EEEfNS5_IJlSB_lEEEfSH_NS4_8TiledMMAINS4_8MMA_AtomIJNS4_4SM904GMMA29MMA_64x64x8_F32TF32TF32_SS_TNILNSL_7ScaleInE1ELSN_1EEEEEENS4_6LayoutISC_NS5_IJNSA_ILi0EEESR_SR_EEEEENS5_IJNS4_10UnderscoreESU_SU_EEEEENS4_13SM90_TMA_LOADENS4_14ComposedLayoutINS4_7SwizzleILi3ELi4ELi3EEENS4_18smem_ptr_flag_bitsILi32EEENSQ_INS5_IJNSA_ILi8EEENSA_ILi32EEEEEENS5_IJS14_SB_EEEEEEEvNS4_8identityESX_S18_vS19_EENS_8epilogue10collective6detail29Sm90TmaWarpSpecializedAdapterINS1C_15DefaultEpilogueIfSH_SH_NS1B_6thread17LinearCombinationIfLi1EffLNS1G_9ScaleType4KindE0ELNS_15FloatRoundStyleE2EfEENS1_15EpilogueDefaultEEEEEvvEEEEvNT_6ParamsE,"aw",@nobits
	.sectionflags	@""
	.align	16
	.zero		1024


//--------------------- .nv.shared.reserved.0     --------------------------
	.section	.nv.shared.reserved.0,"aw",@nobits
	.weak		__nv_reservedSMEM_offset_0_alias
	.size		__nv_reservedSMEM_offset_0_alias, 0, 0
	.other		__nv_reservedSMEM_offset_0_alias,@"STO_CUDA_RESERVED_SHARED STV_DEFAULT"
__nv_reservedSMEM_offset_0_alias:
	.zero		0


//--------------------- .nv.global                --------------------------
	.section	.nv.global,"aw",@nobits
.nv.global:
	.type		_ZN40_INTERNAL_b679db3e_4_k_cu_c75dda14_290974cute1_E,@object
	.size		_ZN40_INTERNAL_b679db3e_4_k_cu_c75dda14_290974cute1_E,(_ZN40_INTERNAL_b679db3e_4_k_cu_c75dda14_290974cuda3std3__45__cpo6cbeginE - _ZN40_INTERNAL_b679db3e_4_k_cu_c75dda14_290974cute1_E)
_ZN40_INTERNAL_b679db3e_4_k_cu_c75dda14_290974cute1_E:
	.zero		1
	.type		_ZN40_INTERNAL_b679db3e_4_k_cu_c75dda14_290974cuda3std3__45__cpo6cbeginE,@object
	.size		_ZN40_INTERNAL_b679db3e_4_k_cu_c75dda14_290974cuda3std3__45__cpo6cbeginE,(_ZN40_INTERNAL_b679db3e_4_k_cu_c75dda14_290974cuda3std3__48in_placeE - _ZN40_INTERNAL_b679db3e_4_k_cu_c75dda14_290974cuda3std3__45__cpo6cbeginE)
_ZN40_INTERNAL_b679db3e_4_k_cu_c75dda14_290974cuda3std3__45__cpo6cbeginE:
	.zero		1
	.type		_ZN40_INTERNAL_b679db3e_4_k_cu_c75dda14_290974cuda3std3__48in_placeE,@object
	.size		_ZN40_INTERNAL_b679db3e_4_k_cu_c75dda14_290974cuda3std3__48in_placeE,(_ZN40_INTERNAL_b679db3e_4_k_cu_c75dda14_290974cuda3std6ranges3__45__cpo9iter_moveE - _ZN40_INTERNAL_b679db3e_4_k_cu_c75dda14_290974cuda3std3__48in_placeE)
_ZN40_INTERNAL_b679db3e_4_k_cu_c75dda14_290974cuda3std3__48in_placeE:
	.zero		1
	.type		_ZN40_INTERNAL_b679db3e_4_k_cu_c75dda14_290974cuda3std6ranges3__45__cpo9iter_moveE,@object
	.size		_ZN40_INTERNAL_b679db3e_4_k_cu_c75dda14_290974cuda3std6ranges3__45__cpo9iter_moveE,(_ZN40_INTERNAL_b679db3e_4_k_cu_c75dda14_290974cuda3std3__45__cpo5beginE - _ZN40_INTERNAL_b679db3e_4_k_cu_c75dda14_290974cuda3std6ranges3__45__cpo9iter_moveE)
_ZN40_INTERNAL_b679db3e_4_k_cu_c75dda14_290974cuda3std6ranges3__45__cpo9iter_moveE:
	.zero		1
	.type		_ZN40_INTERNAL_b679db3e_4_k_cu_c75dda14_290974cuda3std3__45__cpo5beginE,@object
	.size		_ZN40_INTERNAL_b679db3e_4_k_cu_c75dda14_290974cuda3std3__45__cpo5beginE,(_ZN40_INTERNAL_b679db3e_4_k_cu_c75dda14_290974cuda3std3__442_GLOBAL__N__b679db3e_4_k_cu_c75dda14_290976ignoreE - _ZN40_INTERNAL_b679db3e_4_k_cu_c75dda14_290974cuda3std3__45__cpo5beginE)
_ZN40_INTERNAL_b679db3e_4_k_cu_c75dda14_290974cuda3std3__45__cpo5beginE:
	.zero		1
	.type		_ZN40_INTERNAL_b679db3e_4_k_cu_c75dda14_290974cuda3std3__442_GLOBAL__N__b679db3e_4_k_cu_c75dda14_290976ignoreE,@object
	.size		_ZN40_INTERNAL_b679db3e_4_k_cu_c75dda14_290974cuda3std3__442_GLOBAL__N__b679db3e_4_k_cu_c75dda14_290976ignoreE,(_ZN40_INTERNAL_b679db3e_4_k_cu_c75dda14_290974cute7productE - _ZN40_INTERNAL_b679db3e_4_k_cu_c75dda14_290974cuda3std3__442_GLOBAL__N__b679db3e_4_k_cu_c75dda14_290976ignoreE)
_ZN40_INTERNAL_b679db3e_4_k_cu_c75dda14_290974cuda3std3__442_GLOBAL__N__b679db3e_4_k_cu_c75dda14_290976ignoreE:
	.zero		1
	.type		_ZN40_INTERNAL_b679db3e_4_k_cu_c75dda14_290974cute7productE,@object
	.size		_ZN40_INTERNAL_b679db3e_4_k_cu_c75dda14_290974cute7productE,(_ZN40_INTERNAL_b679db3e_4_k_cu_c75dda14_290974cuda3std3__45__cpo3endE - _ZN40_INTERNAL_b679db3e_4_k_cu_c75dda14_290974cute7productE)
_ZN40_INTERNAL_b679db3e_4_k_cu_c75dda14_290974cute7productE:
	.zero		1
	.type		_ZN40_INTERNAL_b679db3e_4_k_cu_c75dda14_290974cuda3std3__45__cpo3endE,@object
	.size		_ZN40_INTERNAL_b679db3e_4_k_cu_c75dda14_290974cuda3std3__45__cpo3endE,(_ZN40_INTERNAL_b679db3e_4_k_cu_c75dda14_290974cuda3std3__419piecewise_constructE - _ZN40_INTERNAL_b679db3e_4_k_cu_c75dda14_290974cuda3std3__45__cpo3endE)
_ZN40_INTERNAL_b679db3e_4_k_cu_c75dda14_290974cuda3std3__45__cpo3endE:
	.zero		1
	.type		_ZN40_INTERNAL_b679db3e_4_k_cu_c75dda14_290974cuda3std3__419piecewise_constructE,@object
	.size		_ZN40_INTERNAL_b679db3e_4_k_cu_c75dda14_290974cuda3std3__419piecewise_constructE,(_ZN40_INTERNAL_b679db3e_4_k_cu_c75dda14_290974cuda3std3__45__cpo4cendE - _ZN40_INTERNAL_b679db3e_4_k_cu_c75dda14_290974cuda3std3__419piecewise_constructE)
_ZN40_INTERNAL_b679db3e_4_k_cu_c75dda14_290974cuda3std3__419piecewise_constructE:
	.zero		1
	.type		_ZN40_INTERNAL_b679db3e_4_k_cu_c75dda14_290974cuda3std3__45__cpo4cendE,@object
	.size		_ZN40_INTERNAL_b679db3e_4_k_cu_c75dda14_290974cuda3std3__45__cpo4cendE,(_ZN40_INTERNAL_b679db3e_4_k_cu_c75dda14_290974cuda3std6ranges3__45__cpo4swapE - _ZN40_INTERNAL_b679db3e_4_k_cu_c75dda14_290974cuda3std3__45__cpo4cendE)
_ZN40_INTERNAL_b679db3e_4_k_cu_c75dda14_290974cuda3std3__45__cpo4cendE:
	.zero		1
	.type		_ZN40_INTERNAL_b679db3e_4_k_cu_c75dda14_290974cuda3std6ranges3__45__cpo4swapE,@object
	.size		_ZN40_INTERNAL_b679db3e_4_k_cu_c75dda14_290974cuda3std6ranges3__45__cpo4swapE,(.L_8 - _ZN40_INTERNAL_b679db3e_4_k_cu_c75dda14_290974cuda3std6ranges3__45__cpo4swapE)
_ZN40_INTERNAL_b679db3e_4_k_cu_c75dda14_290974cuda3std6ranges3__45__cpo4swapE:
	.zero		1
.L_8:


//--------------------- .nv.constant0._ZN7cutlass13device_kernelINS_4gemm6kernel13GemmUniversalIN4cute5tupleIJiiiiEEENS1_10collective13CollectiveMmaINS1_34MainloopSm90TmaGmmaWarpSpecializedILi7ENS5_IJNS4_1CILi1EEESB_SB_EEENS1_32KernelTmaWarpSpecializedPingpongEEENS5_IJNSA_ILi64EEESF_SF_EEEfNS5_IJlSB_lEEEfSH_NS4_8TiledMMAINS4_8MMA_AtomIJNS4_4SM904GMMA29MMA_64x64x8_F32TF32TF32_SS_TNILNSL_7ScaleInE1ELSN_1EEEEEENS4_6LayoutISC_NS5_IJNSA_ILi0EEESR_SR_EEEEENS5_IJNS4_10UnderscoreESU_SU_EEEEENS4_13SM90_TMA_LOADENS4_14ComposedLayoutINS4_7SwizzleILi3ELi4ELi3EEENS4_18smem_ptr_flag_bitsILi32EEENSQ_INS5_IJNSA_ILi8EEENSA_ILi32EEEEEENS5_IJS14_SB_EEEEEEEvNS4_8identityESX_S18_vS19_EENS_8epilogue10collective6detail29Sm90TmaWarpSpecializedAdapterINS1C_15DefaultEpilogueIfSH_SH_NS1B_6thread17LinearCombinationIfLi1EffLNS1G_9ScaleType4KindE0ELNS_15FloatRoundStyleE2EfEENS1_15EpilogueDefaultEEEEEvvEEEEvNT_6ParamsE --------------------------
	.section	.nv.constant0._ZN7cutlass13device_kernelINS_4gemm6kernel13GemmUniversalIN4cute5tupleIJiiiiEEENS1_10collective13CollectiveMmaINS1_34MainloopSm90TmaGmmaWarpSpecializedILi7ENS5_IJNS4_1CILi1EEESB_SB_EEENS1_32KernelTmaWarpSpecializedPingpongEEENS5_IJNSA_ILi64EEESF_SF_EEEfNS5_IJlSB_lEEEfSH_NS4_8TiledMMAINS4_8MMA_AtomIJNS4_4SM904GMMA29MMA_64x64x8_F32TF32TF32_SS_TNILNSL_7ScaleInE1ELSN_1EEEEEENS4_6LayoutISC_NS5_IJNSA_ILi0EEESR_SR_EEEEENS5_IJNS4_10UnderscoreESU_SU_EEEEENS4_13SM90_TMA_LOADENS4_14ComposedLayoutINS4_7SwizzleILi3ELi4ELi3EEENS4_18smem_ptr_flag_bitsILi32EEENSQ_INS5_IJNSA_ILi8EEENSA_ILi32EEEEEENS5_IJS14_SB_EEEEEEEvNS4_8identityESX_S18_vS19_EENS_8epilogue10collective6detail29Sm90TmaWarpSpecializedAdapterINS1C_15DefaultEpilogueIfSH_SH_NS1B_6thread17LinearCombinationIfLi1EffLNS1G_9ScaleType4KindE0ELNS_15FloatRoundStyleE2EfEENS1_15EpilogueDefaultEEEEEvvEEEEvNT_6ParamsE,"a",@progbits
	.sectionflags	@""
	.align	4
.nv.constant0._ZN7cutlass13device_kernelINS_4gemm6kernel13GemmUniversalIN4cute5tupleIJiiiiEEENS1_10collective13CollectiveMmaINS1_34MainloopSm90TmaGmmaWarpSpecializedILi7ENS5_IJNS4_1CILi1EEESB_SB_EEENS1_32KernelTmaWarpSpecializedPingpongEEENS5_IJNSA_ILi64EEESF_SF_EEEfNS5_IJlSB_lEEEfSH_NS4_8TiledMMAINS4_8MMA_AtomIJNS4_4SM904GMMA29MMA_64x64x8_F32TF32TF32_SS_TNILNSL_7ScaleInE1ELSN_1EEEEEENS4_6LayoutISC_NS5_IJNSA_ILi0EEESR_SR_EEEEENS5_IJNS4_10UnderscoreESU_SU_EEEEENS4_13SM90_TMA_LOADENS4_14ComposedLayoutINS4_7SwizzleILi3ELi4ELi3EEENS4_18smem_ptr_flag_bitsILi32EEENSQ_INS5_IJNSA_ILi8EEENSA_ILi32EEEEEENS5_IJS14_SB_EEEEEEEvNS4_8identityESX_S18_vS19_EENS_8epilogue10collective6detail29Sm90TmaWarpSpecializedAdapterINS1C_15DefaultEpilogueIfSH_SH_NS1B_6thread17LinearCombinationIfLi1EffLNS1G_9ScaleType4KindE0ELNS_15FloatRoundStyleE2EfEENS1_15EpilogueDefaultEEEEEvvEEEEvNT_6ParamsE:
	.zero		1664


//--------------------- SYMBOLS --------------------------

	.type		.nv.reservedSmem.offset0,@object
	.size		.nv.reservedSmem.offset0,0x4
	.type		__assertfail,@function
